def attn_fwd(
    Q,
    K,
    V,
    Out,
    Lse,
    sm_scale,
    stride_qz,
    stride_qh,
    stride_qm,
    stride_qk,
    stride_kz,
    stride_kh,
    stride_kn,
    stride_kk,
    stride_vz,
    stride_vh,
    stride_vn,
    stride_vk,
    stride_oz,
    stride_oh,
    stride_om,
    stride_ok,
    seqlen_q,
    seqlen_k,
    BLOCK_M: tl.constexpr,
    BLOCK_N: tl.constexpr,
    HEAD_DIM: tl.constexpr,
    CAUSAL: tl.constexpr,
):
    start_m = tl.program_id(0)
    off_hz = tl.program_id(1)
    q_off = off_hz * stride_qh
    k_off = off_hz * stride_kh
    v_off = off_hz * stride_vh
    offs_m = start_m * BLOCK_M + tl.arange(0, BLOCK_M)
    offs_d = tl.arange(0, HEAD_DIM)
    offs_n = tl.arange(0, BLOCK_N)
    q_ptrs = Q + q_off + offs_m[:, None] * stride_qm + offs_d[None, :] * stride_qk
    k_ptrs = K + k_off + offs_d[:, None] * stride_kk + offs_n[None, :] * stride_kn
    v_ptrs = V + v_off + offs_n[:, None] * stride_vn + offs_d[None, :] * stride_vk
    m_i = tl.full([BLOCK_M], float("-inf"), dtype=tl.float32)
    l_i = tl.zeros([BLOCK_M], dtype=tl.float32) + 1.0
    acc = tl.zeros([BLOCK_M, HEAD_DIM], dtype=tl.float32)
    q = tl.load(q_ptrs)
    acc, l_i, m_i = _attn_fwd_inner(
        acc,
        l_i,
        m_i,
        q,
        k_ptrs,
        v_ptrs,
        sm_scale,
        stride_kn,
        stride_vn,
        start_m,
        seqlen_k,
        BLOCK_M,
        BLOCK_N,
        HEAD_DIM,
        CAUSAL,
    )
    acc = acc / l_i[:, None]
    lse = m_i + tl.math.log2(l_i) / 1.4426950408889634
    o_ptrs = (
        Out
        + off_hz * stride_oh
        + offs_m[:, None] * stride_om
        + offs_d[None, :] * stride_ok
    )
    tl.store(o_ptrs, acc.to(Out.dtype.element_ty))
    tl.store(Lse + off_hz * seqlen_q + offs_m, lse)

# config = {"BLOCK_M": 64, "BLOCK_N": 64, "HEAD_DIM": 128, "arch": "sm_100", "causal": true, "dtype": "fp16", "num_stages": 4, "num_warps": 8}
# arch = sm_100


// ===== COMPILED SASS (sm_100a) =====

	.target	sm_100a

	.elftype	@"ET_EXEC"


//--------------------- .note.nv.tkinfo           --------------------------
	.section	.note.nv.tkinfo,"",@"SHT_NOTE"
	.sectionflags	@"SHF_NOTE_NV_TKINFO"
	.tkinfo
        /*0018*/ 	.word	0x00000081
        /*0030*/ 	.string	""
        /*0030*/ 	.string	"ptxas-blackwell"
        /*0030*/ 	.string	"Cuda compilation tools, release 12.9, V12.9.86"
        /*0030*/ 	.string	"Build cuda_12.9.r12.9/compiler.36037853_0"
        /*0030*/ 	.string	"-v  -suppress-debug-info  -lineinfo  -arch sm_100a "



//--------------------- .note.nv.cuver            --------------------------
	.section	.note.nv.cuver,"",@"SHT_NOTE"
	.sectionflags	@"SHF_NOTE_NV_CUVER"
        /*0018*/ 	.short	0x0001
        /*001a*/ 	.short	0x0064
        /*001c*/ 	.short	0x0001
        /*001e*/ 	.short	0x0000
        /*0020*/ 	.short	0x0001
        /*0022*/ 	.short	0x0000


//--------------------- .nv.info                  --------------------------
	.section	.nv.info,"",@"SHT_CUDA_INFO"
	.align	4


	//----- nvinfo : EIATTR_REGCOUNT
	.align		4
        /*0000*/ 	.byte	0x04, 0x2f
        /*0002*/ 	.short	(.L_5 - .L_4)
	.align		4
.L_4:
        /*0004*/ 	.word	index@(attn_fwd)
        /*0008*/ 	.word	0x000000e4


	//----- nvinfo : EIATTR_FRAME_SIZE
	.align		4
.L_5:
        /*000c*/ 	.byte	0x04, 0x11
        /*000e*/ 	.short	(.L_7 - .L_6)
	.align		4
.L_6:
        /*0010*/ 	.word	index@($__internal_2_$__cuda_sm10x_tcgen05_guardrail_trap_unallocated_columns_being_dealloced)
        /*0014*/ 	.word	0x00000000


	//----- nvinfo : EIATTR_FRAME_SIZE
	.align		4
.L_7:
        /*0018*/ 	.byte	0x04, 0x11
        /*001a*/ 	.short	(.L_9 - .L_8)
	.align		4
.L_8:
        /*001c*/ 	.word	index@($__internal_1_$__cuda_sm10x_tcgen05_guardrail_trap_phase_invalid_during_alloc)
        /*0020*/ 	.word	0x00000000


	//----- nvinfo : EIATTR_FRAME_SIZE
	.align		4
.L_9:
        /*0024*/ 	.byte	0x04, 0x11
        /*0026*/ 	.short	(.L_11 - .L_10)
	.align		4
.L_10:
        /*0028*/ 	.word	index@($__internal_0_$__cuda_sm10x_tcgen05_guardrail_trap_col_being_dealloced_not_returned_by_alloc)
        /*002c*/ 	.word	0x00000000


	//----- nvinfo : EIATTR_FRAME_SIZE
	.align		4
.L_11:
        /*0030*/ 	.byte	0x04, 0x11
        /*0032*/ 	.short	(.L_13 - .L_12)
	.align		4
.L_12:
        /*0034*/ 	.word	index@(attn_fwd)
        /*0038*/ 	.word	0x00000000


	//----- nvinfo : EIATTR_MIN_STACK_SIZE
	.align		4
.L_13:
        /*003c*/ 	.byte	0x04, 0x12
        /*003e*/ 	.short	(.L_15 - .L_14)
	.align		4
.L_14:
        /*0040*/ 	.word	index@(attn_fwd)
        /*0044*/ 	.word	0x00000000
.L_15:


//--------------------- .nv.info.attn_fwd         --------------------------
	.section	.nv.info.attn_fwd,"",@"SHT_CUDA_INFO"
	.sectionflags	@""
	.align	4


	//----- nvinfo : EIATTR_CUDA_API_VERSION
	.align		4
        /*0000*/ 	.byte	0x04, 0x37
        /*0002*/ 	.short	(.L_17 - .L_16)
.L_16:
        /*0004*/ 	.word	0x00000081


	//----- nvinfo : EIATTR_KPARAM_INFO
	.align		4
.L_17:
        /*0008*/ 	.byte	0x04, 0x17
        /*000a*/ 	.short	(.L_19 - .L_18)
.L_18:
        /*000c*/ 	.word	0x00000000
        /*0010*/ 	.short	0x0019
        /*0012*/ 	.short	0x0080
        /*0014*/ 	.byte	0x00, 0xf4, 0x21, 0x00


	//----- nvinfo : EIATTR_KPARAM_INFO
	.align		4
.L_19:
        /*0018*/ 	.byte	0x04, 0x17
        /*001a*/ 	.short	(.L_21 - .L_20)
.L_20:
        /*001c*/ 	.word	0x00000000
        /*0020*/ 	.short	0x0018
        /*0022*/ 	.short	0x0078
        /*0024*/ 	.byte	0x00, 0xf4, 0x21, 0x00


	//----- nvinfo : EIATTR_KPARAM_INFO
	.align		4
.L_21:
        /*0028*/ 	.byte	0x04, 0x17
        /*002a*/ 	.short	(.L_23 - .L_22)
.L_22:
        /*002c*/ 	.word	0x00000000
        /*0030*/ 	.short	0x0017
        /*0032*/ 	.short	0x0070
        /*0034*/ 	.byte	0x00, 0xf0, 0x11, 0x00


	//----- nvinfo : EIATTR_KPARAM_INFO
	.align		4
.L_23:
        /*0038*/ 	.byte	0x04, 0x17
        /*003a*/ 	.short	(.L_25 - .L_24)
.L_24:
        /*003c*/ 	.word	0x00000000
        /*0040*/ 	.short	0x0016
        /*0042*/ 	.short	0x006c
        /*0044*/ 	.byte	0x00, 0xf0, 0x11, 0x00


	//----- nvinfo : EIATTR_KPARAM_INFO
	.align		4
.L_25:
        /*0048*/ 	.byte	0x04, 0x17
        /*004a*/ 	.short	(.L_27 - .L_26)
.L_26:
        /*004c*/ 	.word	0x00000000
        /*0050*/ 	.short	0x0015
        /*0052*/ 	.short	0x0068
        /*0054*/ 	.byte	0x00, 0xf0, 0x11, 0x00


	//----- nvinfo : EIATTR_KPARAM_INFO
	.align		4
.L_27:
        /*0058*/ 	.byte	0x04, 0x17
        /*005a*/ 	.short	(.L_29 - .L_28)
.L_28:
        /*005c*/ 	.word	0x00000000
        /*0060*/ 	.short	0x0014
        /*0062*/ 	.short	0x0064
        /*0064*/ 	.byte	0x00, 0xf0, 0x11, 0x00


	//----- nvinfo : EIATTR_KPARAM_INFO
	.align		4
.L_29:
        /*0068*/ 	.byte	0x04, 0x17
        /*006a*/ 	.short	(.L_31 - .L_30)
.L_30:
        /*006c*/ 	.word	0x00000000
        /*0070*/ 	.short	0x0013
        /*0072*/ 	.short	0x0060
        /*0074*/ 	.byte	0x00, 0xf0, 0x11, 0x00


	//----- nvinfo : EIATTR_KPARAM_INFO
	.align		4
.L_31:
        /*0078*/ 	.byte	0x04, 0x17
        /*007a*/ 	.short	(.L_33 - .L_32)
.L_32:
        /*007c*/ 	.word	0x00000000
        /*0080*/ 	.short	0x0012
        /*0082*/ 	.short	0x005c
        /*0084*/ 	.byte	0x00, 0xf0, 0x11, 0x00


	//----- nvinfo : EIATTR_KPARAM_INFO
	.align		4
.L_33:
        /*0088*/ 	.byte	0x04, 0x17
        /*008a*/ 	.short	(.L_35 - .L_34)
.L_34:
        /*008c*/ 	.word	0x00000000
        /*0090*/ 	.short	0x0011
        /*0092*/ 	.short	0x0058
        /*0094*/ 	.byte	0x00, 0xf0, 0x11, 0x00


	//----- nvinfo : EIATTR_KPARAM_INFO
	.align		4
.L_35:
        /*0098*/ 	.byte	0x04, 0x17
        /*009a*/ 	.short	(.L_37 - .L_36)
.L_36:
        /*009c*/ 	.word	0x00000000
        /*00a0*/ 	.short	0x0010
        /*00a2*/ 	.short	0x0054
        /*00a4*/ 	.byte	0x00, 0xf0, 0x11, 0x00


	//----- nvinfo : EIATTR_KPARAM_INFO
	.align		4
.L_37:
        /*00a8*/ 	.byte	0x04, 0x17
        /*00aa*/ 	.short	(.L_39 - .L_38)
.L_38:
        /*00ac*/ 	.word	0x00000000
        /*00b0*/ 	.short	0x000f
        /*00b2*/ 	.short	0x0050
        /*00b4*/ 	.byte	0x00, 0xf0, 0x11, 0x00


	//----- nvinfo : EIATTR_KPARAM_INFO
	.align		4
.L_39:
        /*00b8*/ 	.byte	0x04, 0x17
        /*00ba*/ 	.short	(.L_41 - .L_40)
.L_40:
        /*00bc*/ 	.word	0x00000000
        /*00c0*/ 	.short	0x000e
        /*00c2*/ 	.short	0x004c
        /*00c4*/ 	.byte	0x00, 0xf0, 0x11, 0x00


	//----- nvinfo : EIATTR_KPARAM_INFO
	.align		4
.L_41:
        /*00c8*/ 	.byte	0x04, 0x17
        /*00ca*/ 	.short	(.L_43 - .L_42)
.L_42:
        /*00cc*/ 	.word	0x00000000
        /*00d0*/ 	.short	0x000d
        /*00d2*/ 	.short	0x0048
        /*00d4*/ 	.byte	0x00, 0xf0, 0x11, 0x00


	//----- nvinfo : EIATTR_KPARAM_INFO
	.align		4
.L_43:
        /*00d8*/ 	.byte	0x04, 0x17
        /*00da*/ 	.short	(.L_45 - .L_44)
.L_44:
        /*00dc*/ 	.word	0x00000000
        /*00e0*/ 	.short	0x000c
        /*00e2*/ 	.short	0x0044
        /*00e4*/ 	.byte	0x00, 0xf0, 0x11, 0x00


	//----- nvinfo : EIATTR_KPARAM_INFO
	.align		4
.L_45:
        /*00e8*/ 	.byte	0x04, 0x17
        /*00ea*/ 	.short	(.L_47 - .L_46)
.L_46:
        /*00ec*/ 	.word	0x00000000
        /*00f0*/ 	.short	0x000b
        /*00f2*/ 	.short	0x0040
        /*00f4*/ 	.byte	0x00, 0xf0, 0x11, 0x00


	//----- nvinfo : EIATTR_KPARAM_INFO
	.align		4
.L_47:
        /*00f8*/ 	.byte	0x04, 0x17
        /*00fa*/ 	.short	(.L_49 - .L_48)
.L_48:
        /*00fc*/ 	.word	0x00000000
        /*0100*/ 	.short	0x000a
        /*0102*/ 	.short	0x003c
        /*0104*/ 	.byte	0x00, 0xf0, 0x11, 0x00


	//----- nvinfo : EIATTR_KPARAM_INFO
	.align		4
.L_49:
        /*0108*/ 	.byte	0x04, 0x17
        /*010a*/ 	.short	(.L_51 - .L_50)
.L_50:
        /*010c*/ 	.word	0x00000000
        /*0110*/ 	.short	0x0009
        /*0112*/ 	.short	0x0038
        /*0114*/ 	.byte	0x00, 0xf0, 0x11, 0x00


	//----- nvinfo : EIATTR_KPARAM_INFO
	.align		4
.L_51:
        /*0118*/ 	.byte	0x04, 0x17
        /*011a*/ 	.short	(.L_53 - .L_52)
.L_52:
        /*011c*/ 	.word	0x00000000
        /*0120*/ 	.short	0x0008
        /*0122*/ 	.short	0x0034
        /*0124*/ 	.byte	0x00, 0xf0, 0x11, 0x00


	//----- nvinfo : EIATTR_KPARAM_INFO
	.align		4
.L_53:
        /*0128*/ 	.byte	0x04, 0x17
        /*012a*/ 	.short	(.L_55 - .L_54)
.L_54:
        /*012c*/ 	.word	0x00000000
        /*0130*/ 	.short	0x0007
        /*0132*/ 	.short	0x0030
        /*0134*/ 	.byte	0x00, 0xf0, 0x11, 0x00


	//----- nvinfo : EIATTR_KPARAM_INFO
	.align		4
.L_55:
        /*0138*/ 	.byte	0x04, 0x17
        /*013a*/ 	.short	(.L_57 - .L_56)
.L_56:
        /*013c*/ 	.word	0x00000000
        /*0140*/ 	.short	0x0006
        /*0142*/ 	.short	0x002c
        /*0144*/ 	.byte	0x00, 0xf0, 0x11, 0x00


	//----- nvinfo : EIATTR_KPARAM_INFO
	.align		4
.L_57:
        /*0148*/ 	.byte	0x04, 0x17
        /*014a*/ 	.short	(.L_59 - .L_58)
.L_58:
        /*014c*/ 	.word	0x00000000
        /*0150*/ 	.short	0x0005
        /*0152*/ 	.short	0x0028
        /*0154*/ 	.byte	0x00, 0xf0, 0x11, 0x00


	//----- nvinfo : EIATTR_KPARAM_INFO
	.align		4
.L_59:
        /*0158*/ 	.byte	0x04, 0x17
        /*015a*/ 	.short	(.L_61 - .L_60)
.L_60:
        /*015c*/ 	.word	0x00000000
        /*0160*/ 	.short	0x0004
        /*0162*/ 	.short	0x0020
        /*0164*/ 	.byte	0x00, 0xf4, 0x21, 0x00


	//----- nvinfo : EIATTR_KPARAM_INFO
	.align		4
.L_61:
        /*0168*/ 	.byte	0x04, 0x17
        /*016a*/ 	.short	(.L_63 - .L_62)
.L_62:
        /*016c*/ 	.word	0x00000000
        /*0170*/ 	.short	0x0003
        /*0172*/ 	.short	0x0018
        /*0174*/ 	.byte	0x00, 0xf4, 0x21, 0x00


	//----- nvinfo : EIATTR_KPARAM_INFO
	.align		4
.L_63:
        /*0178*/ 	.byte	0x04, 0x17
        /*017a*/ 	.short	(.L_65 - .L_64)
.L_64:
        /*017c*/ 	.word	0x00000000
        /*0180*/ 	.short	0x0002
        /*0182*/ 	.short	0x0010
        /*0184*/ 	.byte	0x00, 0xf4, 0x21, 0x00


	//----- nvinfo : EIATTR_KPARAM_INFO
	.align		4
.L_65:
        /*0188*/ 	.byte	0x04, 0x17
        /*018a*/ 	.short	(.L_67 - .L_66)
.L_66:
        /*018c*/ 	.word	0x00000000
        /*0190*/ 	.short	0x0001
        /*0192*/ 	.short	0x0008
        /*0194*/ 	.byte	0x00, 0xf4, 0x21, 0x00


	//----- nvinfo : EIATTR_KPARAM_INFO
	.align		4
.L_67:
        /*0198*/ 	.byte	0x04, 0x17
        /*019a*/ 	.short	(.L_69 - .L_68)
.L_68:
        /*019c*/ 	.word	0x00000000
        /*01a0*/ 	.short	0x0000
        /*01a2*/ 	.short	0x0000
        /*01a4*/ 	.byte	0x00, 0xf4, 0x21, 0x00


	//----- nvinfo : EIATTR_AT_ENTRY_FRAGMENTS
	.align		4
.L_69:
        /*01a8*/ 	.byte	0x04, 0x4f
        /*01aa*/ 	.short	(.L_71 - .L_70)


	//   ....[0]....
.L_70:
        /*01ac*/ 	.word	0x00000004


	//----- nvinfo : EIATTR_RESERVED_SMEM_USED
	.align		4
.L_71:
        /*01b0*/ 	.byte	0x01, 0x41
	.zero		2


	//----- nvinfo : EIATTR_SPARSE_MMA_MASK
	.align		4
        /*01b4*/ 	.byte	0x03, 0x50
        /*01b6*/ 	.short	0x0000


	//----- nvinfo : EIATTR_TCGEN05_1CTA_USED
	.align		4
        /*01b8*/ 	.byte	0x01, 0x51
	.zero		2


	//----- nvinfo : EIATTR_MAXREG_COUNT
	.align		4
        /*01bc*/ 	.byte	0x03, 0x1b
        /*01be*/ 	.short	0x00ff


	//----- nvinfo : EIATTR_NUM_BARRIERS
	.align		4
        /*01c0*/ 	.byte	0x02, 0x4c
        /*01c2*/ 	.byte	0x01
	.zero		1


	//----- nvinfo : EIATTR_INT_WARP_WIDE_INSTR_OFFSETS
	.align		4
        /*01c4*/ 	.byte	0x04, 0x31
        /*01c6*/ 	.short	(.L_73 - .L_72)


	//   ....[0]....
.L_72:
        /*01c8*/ 	.word	0x00001590


	//   ....[1]....
        /*01cc*/ 	.word	0x000015a0


	//   ....[2]....
        /*01d0*/ 	.word	0x00001c30


	//   ....[3]....
        /*01d4*/ 	.word	0x00001d40


	//   ....[4]....
        /*01d8*/ 	.word	0x00004920


	//   ....[5]....
        /*01dc*/ 	.word	0x00007e90


	//   ....[6]....
        /*01e0*/ 	.word	0x00007ee0


	//----- nvinfo : EIATTR_COOP_GROUP_MASK_REGIDS
	.align		4
.L_73:
        /*01e4*/ 	.byte	0x04, 0x29
        /*01e6*/ 	.short	(.L_75 - .L_74)


	//   ....[0]....
.L_74:
        /*01e8*/ 	.word	0xffffffff


	//   ....[1]....
        /*01ec*/ 	.word	0xffffffff


	//   ....[2]....
        /*01f0*/ 	.word	0xffffffff


	//   ....[3]....
        /*01f4*/ 	.word	0xffffffff


	//   ....[4]....
        /*01f8*/ 	.word	0xffffffff


	//   ....[5]....
        /*01fc*/ 	.word	0xffffffff


	//   ....[6]....
        /*0200*/ 	.word	0xffffffff


	//   ....[7]....
        /*0204*/ 	.word	0xffffffff


	//   ....[8]....
        /*0208*/ 	.word	0xffffffff


	//   ....[9]....
        /*020c*/ 	.word	0xffffffff


	//   ....[10]....
        /*0210*/ 	.word	0xffffffff


	//   ....[11]....
        /*0214*/ 	.word	0xffffffff


	//----- nvinfo : EIATTR_COOP_GROUP_INSTR_OFFSETS
	.align		4
.L_75:
        /*0218*/ 	.byte	0x04, 0x28
        /*021a*/ 	.short	(.L_77 - .L_76)


	//   ....[0]....
.L_76:
        /*021c*/ 	.word	0x00000060


	//   ....[1]....
        /*0220*/ 	.word	0x00000320


	//   ....[2]....
        /*0224*/ 	.word	0x00002980


	//   ....[3]....
        /*0228*/ 	.word	0x00002b40


	//   ....[4]....
        /*022c*/ 	.word	0x000033e0


	//   ....[5]....
        /*0230*/ 	.word	0x000036d0


	//   ....[6]....
        /*0234*/ 	.word	0x00005520


	//   ....[7]....
        /*0238*/ 	.word	0x00005570


	//   ....[8]....
        /*023c*/ 	.word	0x000059d0


	//   ....[9]....
        /*0240*/ 	.word	0x00005a40


	//   ....[10]....
        /*0244*/ 	.word	0x00007d20


	//   ....[11]....
        /*0248*/ 	.word	0x00007f90


	//----- nvinfo : EIATTR_VRC_CTA_INIT_COUNT
	.align		4
.L_77:
        /*024c*/ 	.byte	0x02, 0x4a
        /*024e*/ 	.byte	0x80
	.zero		1


	//----- nvinfo : EIATTR_MBARRIER_INSTR_OFFSETS
	.align		4
        /*0250*/ 	.byte	0x04, 0x39
        /*0252*/ 	.short	(.L_79 - .L_78)


	//   ....[0]....
.L_78:
        /*0254*/ 	.word	0x000019e0
        /*0258*/ 	.word	0x000000ff
        /*025c*/ 	.word	0x00000000
        /*0260*/ 	.short	0x0100
        /*0262*/ 	.byte	0x46
	.zero		1


	//   ....[1]....
        /*0264*/ 	.word	0x00001d30
        /*0268*/ 	.word	0x000000ff
        /*026c*/ 	.word	0x00010008
        /*0270*/ 	.short	0x0100
        /*0272*/ 	.byte	0x4a
	.zero		1


	//   ....[2]....
        /*0274*/ 	.word	0x00001fd0
        /*0278*/ 	.word	0x000000ff
        /*027c*/ 	.word	0x00008000
        /*0280*/ 	.short	0x0100
        /*0282*/ 	.byte	0x4a
	.zero		1


	//   ....[3]....
        /*0284*/ 	.word	0x00002370
        /*0288*/ 	.word	0x000000ff
        /*028c*/ 	.word	0x00008000
        /*0290*/ 	.short	0x010a
        /*0292*/ 	.byte	0x4a
	.zero		1


	//   ....[4]....
        /*0294*/ 	.word	0x000024c0
        /*0298*/ 	.word	0x000000ff
        /*029c*/ 	.word	0x00008000
        /*02a0*/ 	.short	0x0108
        /*02a2*/ 	.byte	0x4a
	.zero		1


	//   ....[5]....
        /*02a4*/ 	.word	0x00004b60
        /*02a8*/ 	.word	0x000000ff
        /*02ac*/ 	.word	0x00010010
        /*02b0*/ 	.short	0x0100
        /*02b2*/ 	.byte	0x4a
	.zero		1


	//   ....[6]....
        /*02b4*/ 	.word	0x00004dc0
        /*02b8*/ 	.word	0x000000ff
        /*02bc*/ 	.word	0x00010010
        /*02c0*/ 	.short	0x010a
        /*02c2*/ 	.byte	0x4a
	.zero		1


	//   ....[7]....
        /*02c4*/ 	.word	0x00004f80
        /*02c8*/ 	.word	0x000000ff
        /*02cc*/ 	.word	0x00010010
        /*02d0*/ 	.short	0x0108
        /*02d2*/ 	.byte	0x4a
	.zero		1


	//   ....[8]....
        /*02d4*/ 	.word	0x00005a90
        /*02d8*/ 	.word	0x000000ff
        /*02dc*/ 	.word	0x00000000
        /*02e0*/ 	.short	0x010a
        /*02e2*/ 	.byte	0x46
	.zero		1


	//   ....[9]....
        /*02e4*/ 	.word	0x00006740
        /*02e8*/ 	.word	0x000000ff
        /*02ec*/ 	.word	0x00000000
        /*02f0*/ 	.short	0x010a
        /*02f2*/ 	.byte	0x46
	.zero		1


	//   ....[10]....
        /*02f4*/ 	.word	0x000068e0
        /*02f8*/ 	.word	0x000000ff
        /*02fc*/ 	.word	0x00010000
        /*0300*/ 	.short	0x0108
        /*0302*/ 	.byte	0x4a
	.zero		1


	//   ....[11]....
        /*0304*/ 	.word	0x000069b0
        /*0308*/ 	.word	0x000000ff
        /*030c*/ 	.word	0x00010008
        /*0310*/ 	.short	0x0108
        /*0312*/ 	.byte	0x4a
	.zero		1


	//   ....[12]....
        /*0314*/ 	.word	0x00007fb0
        /*0318*/ 	.word	0x000000ff
        /*031c*/ 	.word	0x00008000
        /*0320*/ 	.short	0x010a
        /*0322*/ 	.byte	0x4a
	.zero		1


	//   ....[13]....
        /*0324*/ 	.word	0x00007fe0
        /*0328*/ 	.word	0x000000ff
        /*032c*/ 	.word	0x00010010
        /*0330*/ 	.short	0x010a
        /*0332*/ 	.byte	0x4a
	.zero		1


	//   ....[14]....
        /*0334*/ 	.word	0x00008010
        /*0338*/ 	.word	0x000000ff
        /*033c*/ 	.word	0x00000000
        /*0340*/ 	.short	0x010a
        /*0342*/ 	.byte	0x46
	.zero		1


	//   ....[15]....
        /*0344*/ 	.word	0x00008040
        /*0348*/ 	.word	0x000000ff
        /*034c*/ 	.word	0x00000000
        /*0350*/ 	.short	0x010a
        /*0352*/ 	.byte	0x46
	.zero		1


	//----- nvinfo : EIATTR_NUM_MBARRIERS
	.align		4
.L_79:
        /*0354*/ 	.byte	0x03, 0x38
        /*0356*/ 	.short	0xffff


	//----- nvinfo : EIATTR_EXIT_INSTR_OFFSETS
	.align		4
        /*0358*/ 	.byte	0x04, 0x1c
        /*035a*/ 	.short	(.L_81 - .L_80)


	//   ....[0]....
.L_80:
        /*035c*/ 	.word	0x00007fa0


	//----- nvinfo : EIATTR_REQNTID
	.align		4
.L_81:
        /*0360*/ 	.byte	0x04, 0x10
        /*0362*/ 	.short	(.L_83 - .L_82)
.L_82:
        /*0364*/ 	.word	0x00000100
        /*0368*/ 	.word	0x00000001
        /*036c*/ 	.word	0x00000001


	//----- nvinfo : EIATTR_CRS_STACK_SIZE
	.align		4
.L_83:
        /*0370*/ 	.byte	0x04, 0x1e
        /*0372*/ 	.short	(.L_85 - .L_84)
.L_84:
        /*0374*/ 	.word	0x00000000


	//----- nvinfo : EIATTR_CBANK_PARAM_SIZE
	.align		4
.L_85:
        /*0378*/ 	.byte	0x03, 0x19
        /*037a*/ 	.short	0x0088


	//----- nvinfo : EIATTR_PARAM_CBANK
	.align		4
        /*037c*/ 	.byte	0x04, 0x0a
        /*037e*/ 	.short	(.L_87 - .L_86)
	.align		4
.L_86:
        /*0380*/ 	.word	index@(.nv.constant0.attn_fwd)
        /*0384*/ 	.short	0x0380
        /*0386*/ 	.short	0x0088


	//----- nvinfo : EIATTR_SW_WAR
	.align		4
.L_87:
        /*0388*/ 	.byte	0x04, 0x36
        /*038a*/ 	.short	(.L_89 - .L_88)
.L_88:
        /*038c*/ 	.word	0x00000008
.L_89:


//--------------------- .nv.compat                --------------------------
	.section	.nv.compat,"",@"SHT_CUDA_COMPAT_INFO"
	.align	4
        /*0000*/ 	.byte	0x02, 0x02, 0x02, 0x00, 0x02, 0x05, 0x05, 0x00, 0x02, 0x03, 0x00, 0x00, 0x02, 0x06, 0x01, 0x00


//--------------------- .nv.callgraph             --------------------------
	.section	.nv.callgraph,"",@"SHT_CUDA_CALLGRAPH"
	.align	4
	.sectionentsize	8
	.align		4
        /*0000*/ 	.word	0x00000000
	.align		4
        /*0004*/ 	.word	0xffffffff
	.align		4
        /*0008*/ 	.word	0x00000000
	.align		4
        /*000c*/ 	.word	0xfffffffe
	.align		4
        /*0010*/ 	.word	0x00000000
	.align		4
        /*0014*/ 	.word	0xfffffffd
	.align		4
        /*0018*/ 	.word	0x00000000
	.align		4
        /*001c*/ 	.word	0xfffffffc


//--------------------- .nv.constant4             --------------------------
	.section	.nv.constant4,"a",@progbits
	.align	8
	.align		8
.nv.constant4:
        /*0000*/ 	.dword	_$_str


//--------------------- .text.attn_fwd            --------------------------
	.section	.text.attn_fwd,"ax",@progbits
	.align	128
        .global         attn_fwd
        .type           attn_fwd,@function
        .size           attn_fwd,(.L_x_28 - attn_fwd)
        .other          attn_fwd,@"STO_CUDA_ENTRY STV_DEFAULT"
attn_fwd:
.text.attn_fwd:
[----:B------:R-:W0:Y:S01]  /*0000*/  LDC R1, c[0x0][0x37c] ;  /* 0x0000df00ff017b82 */ /* 0x000e220000000800 */
[----:B------:R-:W1:Y:S02]  /*0010*/  S2R R3, SR_TID.X ;  /* 0x0000000000037919 */ /* 0x000e640000002100 */
[----:B-1----:R-:W-:-:S13]  /*0020*/  ISETP.GE.U32.AND P0, PT, R3, 0x20, PT ;  /* 0x000000200300780c */ /* 0x002fda0003f06070 */
[----:B------:R-:W-:Y:S02]  /*0030*/  VOTEU.ANY UP1, P0 ;  /* 0x0000000000ff7886 */ /* 0x000fe40000020100 */
[----:B0-----:R-:W-:Y:S05]  /*0040*/  BRA.U UP1, `(.L_x_0) ;  /* 0x0000000101b87547 */ /* 0x001fea000b800000 */
[----:B------:R-:W0:Y:S01]  /*0050*/  S2UR UR6, SR_CgaCtaId ;  /* 0x00000000000679c3 */ /* 0x000e220000008800 */
[----:B------:R-:W-:Y:S01]  /*0060*/  NOP ;  /* 0x0000000000007918 */ /* 0x000fe20000000000 */
[----:B------:R-:W-:Y:S02]  /*0070*/  UMOV UR4, 0x40 ;  /* 0x0000004000047882 */ /* 0x000fe40000000000 */
[----:B0-----:R-:W-:-:S09]  /*0080*/  ULEA UR4, UR6, UR4, 0x18 ;  /* 0x0000000406047291 */ /* 0x001fd2000f8ec0ff */
[----:B------:R-:W0:Y:S01]  /*0090*/  LDS.U8 R0, [UR4] ;  /* 0x00000004ff007984 */ /* 0x000e220008000000 */
[----:B------:R-:W-:Y:S02]  /*00a0*/  UMOV UR4, 0x400 ;  /* 0x0000040000047882 */ /* 0x000fe40000000000 */
[----:B------:R-:W-:Y:S01]  /*00b0*/  ULEA UR4, UR6, UR4, 0x18 ;  /* 0x0000000406047291 */ /* 0x000fe2000f8ec0ff */
[----:B0-----:R-:W-:-:S13]  /*00c0*/  ISETP.NE.AND P0, PT, R0, RZ, PT ;  /* 0x000000ff0000720c */ /* 0x001fda0003f05270 */
[----:B------:R-:W-:Y:S05]  /*00d0*/  @P0 BRA `(.L_x_1) ;  /* 0x00000000007c0947 */ /* 0x000fea0003800000 */
[----:B------:R-:W-:-:S13]  /*00e0*/  ELECT P0, URZ, PT ;  /* 0x0000000000ff782f */ /* 0x000fda0003800000 */
[----:B------:R-:W-:Y:S05]  /*00f0*/  @!P0 BRA `(.L_x_2) ;  /* 0x0000000000848947 */ /* 0x000fea0003800000 */
[----:B------:R-:W-:Y:S01]  /*0100*/  UMOV UR5, 0x8 ;  /* 0x0000000800057882 */ /* 0x000fe20000000000 */
[----:B------:R-:W-:Y:S02]  /*0110*/  IMAD.MOV.U32 R7, RZ, RZ, 0x1 ;  /* 0x00000001ff077424 */ /* 0x000fe400078e00ff */
[----:B------:R-:W-:Y:S02]  /*0120*/  IMAD.MOV.U32 R5, RZ, RZ, 0xff ;  /* 0x000000ffff057424 */ /* 0x000fe400078e00ff */
[----:B------:R-:W-:Y:S04]  /*0130*/  DEPBAR.LE SB0, 0x36 ;  /* 0x00008d800000791a */ /* 0x000fe80000000000 */
[----:B------:R-:W0:Y:S02]  /*0140*/  UTCATOMSWS.FIND_AND_SET.ALIGN UP0, UR5, UR5 ;  /* 0x00000005000575e3 */ /* 0x000e240008000800 */
[----:B0-----:R-:W-:-:S04]  /*0150*/  PLOP3.LUT P0, PT, PT, PT, UP0, 0x80, 0x8 ;  /* 0x000000000008781c */ /* 0x001fc80003f0f008 */
[----:B------:R-:W-:-:S04]  /*0160*/  SEL R0, RZ, 0xffffffff, !P0 ;  /* 0xffffffffff007807 */ /* 0x000fc80004000000 */
[----:B------:R-:W-:Y:S01]  /*0170*/  ISETP.NE.AND P0, PT, R0, RZ, PT ;  /* 0x000000ff0000720c */ /* 0x000fe20003f05270 */
[----:B------:R-:W-:-:S12]  /*0180*/  IMAD.U32 R0, RZ, RZ, UR5 ;  /* 0x00000005ff007e24 */ /* 0x000fd8000f8e00ff */
[----:B------:R-:W-:Y:S05]  /*0190*/  @P0 BRA `(.L_x_3) ;  /* 0x0000000000240947 */ /* 0x000fea0003800000 */
.L_x_4:
[----:B------:R-:W-:Y:S05]  /*01a0*/  NANOSLEEP 0x64 ;  /* 0x000000640000795d */ /* 0x000fea0003800000 */
[----:B------:R-:W-:-:S05]  /*01b0*/  UMOV UR5, 0x8 ;  /* 0x0000000800057882 */ /* 0x000fca0000000000 */
[----:B------:R-:W-:Y:S04]  /*01c0*/  DEPBAR.LE SB0, 0x36 ;  /* 0x00008d800000791a */ /* 0x000fe80000000000 */
[----:B------:R-:W0:Y:S02]  /*01d0*/  UTCATOMSWS.FIND_AND_SET.ALIGN UP0, UR5, UR5 ;  /* 0x00000005000575e3 */ /* 0x000e240008000800 */
[----:B0-----:R-:W-:-:S04]  /*01e0*/  PLOP3.LUT P0, PT, PT, PT, UP0, 0x80, 0x8 ;  /* 0x000000000008781c */ /* 0x001fc80003f0f008 */
[----:B------:R-:W-:-:S04]  /*01f0*/  SEL R0, RZ, 0xffffffff, !P0 ;  /* 0xffffffffff007807 */ /* 0x000fc80004000000 */
[----:B------:R-:W-:Y:S01]  /*0200*/  ISETP.NE.AND P0, PT, R0, RZ, PT ;  /* 0x000000ff0000720c */ /* 0x000fe20003f05270 */
[----:B------:R-:W-:-:S12]  /*0210*/  IMAD.U32 R0, RZ, RZ, UR5 ;  /* 0x00000005ff007e24 */ /* 0x000fd8000f8e00ff */
[----:B------:R-:W-:Y:S05]  /*0220*/  @!P0 BRA `(.L_x_4) ;  /* 0xfffffffc00dc8947 */ /* 0x000fea000383ffff */
.L_x_3:
[C---:B------:R-:W-:Y:S01]  /*0230*/  VIADD R4, R0.reuse, 0x10 ;  /* 0x0000001000047836 */ /* 0x040fe20000000000 */
[----:B------:R-:W-:Y:S01]  /*0240*/  UMOV UR5, 0x50 ;  /* 0x0000005000057882 */ /* 0x000fe20000000000 */
[----:B------:R-:W-:Y:S01]  /*0250*/  SHF.L.U32 R2, R5, R0, RZ ;  /* 0x0000000005027219 */ /* 0x000fe200000006ff */
[----:B------:R-:W-:Y:S01]  /*0260*/  ULEA UR5, UR6, UR5, 0x18 ;  /* 0x0000000506057291 */ /* 0x000fe2000f8ec0ff */
[----:B------:R-:W-:Y:S01]  /*0270*/  IMAD.SHL.U32 R0, R0, 0x20, RZ ;  /* 0x0000002000007824 */ /* 0x000fe200078e00ff */
[----:B------:R-:W-:-:S04]  /*0280*/  SHF.L.U32 R5, R7, R4, RZ ;  /* 0x0000000407057219 */ /* 0x000fc800000006ff */
[----:B------:R-:W-:-:S05]  /*0290*/  LOP3.LUT R2, R5, R2, RZ, 0xfc, !PT ;  /* 0x0000000205027212 */ /* 0x000fca00078efcff */
[----:B------:R0:W-:Y:S04]  /*02a0*/  ATOMS.OR RZ, [UR5], R2 ;  /* 0x00000002ffff798c */ /* 0x0001e8000b000005 */
[----:B------:R0:W-:Y:S01]  /*02b0*/  STS [UR4], R0 ;  /* 0x00000000ff007988 */ /* 0x0001e20008000804 */
[----:B------:R-:W-:Y:S05]  /*02c0*/  BRA `(.L_x_2) ;  /* 0x0000000000107947 */ /* 0x000fea0003800000 */
.L_x_1:
[----:B------:R-:W-:Y:S01]  /*02d0*/  IMAD.MOV.U32 R0, RZ, RZ, -0x1 ;  /* 0xffffffffff007424 */ /* 0x000fe200078e00ff */
[----:B------:R-:W-:-:S04]  /*02e0*/  MOV R4, 0x310 ;  /* 0x0000031000047802 */ /* 0x000fc80000000f00 */
[----:B------:R0:W-:Y:S03]  /*02f0*/  STS [UR4], R0 ;  /* 0x00000000ff007988 */ /* 0x0001e60008000804 */
[----:B0-----:R-:W-:Y:S05]  /*0300*/  CALL.REL.NOINC `($__internal_1_$__cuda_sm10x_tcgen05_guardrail_trap_phase_invalid_during_alloc) ;  /* 0x0000007c00647944 */ /* 0x001fea0003c00000 */
.L_x_2:
[----:B------:R-:W-:Y:S05]  /*0310*/  WARPSYNC.ALL ;  /* 0x0000000000007948 */ /* 0x000fea0003800000 */
[----:B------:R-:W-:Y:S01]  /*0320*/  NOP ;  /* 0x0000000000007918 */ /* 0x000fe20000000000 */
.L_x_0:
[----:B------:R-:W1:Y:S01]  /*0330*/  S2UR UR75, SR_CTAID.X ;  /* 0x00000000004b79c3 */ /* 0x000e620000002500 */
[----:B------:R-:W2:Y:S01]  /*0340*/  LDCU.64 UR4, c[0x0][0x3b0] ;  /* 0x00007600ff0477ac */ /* 0x000ea20008000a00 */
[----:B------:R-:W-:Y:S01]  /*0350*/  SHF.R.U32.HI R20, RZ, 0x6, R3 ;  /* 0x00000006ff147819 */ /* 0x000fe20000011603 */
[----:B------:R-:W-:-:S03]  /*0360*/  UMOV UR74, 0x400 ;  /* 0x00000400004a7882 */ /* 0x000fc60000000000 */
[----:B------:R-:W-:Y:S01]  /*0370*/  SGXT.U32 R20, R20, 0x2 ;  /* 0x000000021414781a */ /* 0x000fe20000000000 */
[----:B------:R-:W3:Y:S01]  /*0380*/  LDCU.64 UR18, c[0x0][0x358] ;  /* 0x00006b00ff1277ac */ /* 0x000ee20008000a00 */
[----:B------:R-:W4:Y:S08]  /*0390*/  S2UR UR6, SR_CgaCtaId ;  /* 0x00000000000679c3 */ /* 0x000f300000008800 */
[----:B------:R-:W0:Y:S08]  /*03a0*/  LDC R43, c[0x0][0x3b8] ;  /* 0x0000ee00ff2b7b82 */ /* 0x000e300000000800 */
[----:B------:R-:W0:Y:S01]  /*03b0*/  S2UR UR76, SR_CTAID.Y ;  /* 0x00000000004c79c3 */ /* 0x000e220000002600 */
[----:B-1----:R-:W-:-:S06]  /*03c0*/  USHF.L.U32 UR75, UR75, 0x6, URZ ;  /* 0x000000064b4b7899 */ /* 0x002fcc00080006ff */
[----:B0-----:R-:W-:Y:S01]  /*03d0*/  IMAD.U32 R2, RZ, RZ, UR75 ;  /* 0x0000004bff027e24 */ /* 0x001fe2000f8e00ff */
[----:B------:R-:W0:Y:S01]  /*03e0*/  LDC.64 R40, c[0x0][0x380] ;  /* 0x0000e000ff287b82 */ /* 0x000e220000000a00 */
[----:B----4-:R-:W-:-:S07]  /*03f0*/  ULEA UR74, UR6, UR74, 0x18 ;  /* 0x0000004a064a7291 */ /* 0x010fce000f8ec0ff */
[----:B------:R-:W-:Y:S01]  /*0400*/  BAR.SYNC.DEFER_BLOCKING 0x0 ;  /* 0x0000000000007b1d */ /* 0x000fe20000010000 */
[----:B------:R-:W-:Y:S01]  /*0410*/  LOP3.LUT R2, R2, 0x3f, R3, 0xf8, !PT ;  /* 0x0000003f02027812 */ /* 0x000fe200078ef803 */
[----:B------:R-:W-:-:S06]  /*0420*/  IMAD R6, R20, R43, RZ ;  /* 0x0000002b14067224 */ /* 0x000fcc00078e02ff */
[----:B------:R-:W1:Y:S01]  /*0430*/  LDC.64 R176, c[0x0][0x3c0] ;  /* 0x0000f000ffb07b82 */ /* 0x000e620000000a00 */
[----:B--2---:R-:W-:Y:S02]  /*0440*/  IMAD R0, R2, UR5, RZ ;  /* 0x0000000502007c24 */ /* 0x004fe4000f8e02ff */
[C---:B------:R-:W-:Y:S02]  /*0450*/  IMAD R7, R43.reuse, 0x4, R6 ;  /* 0x000000042b077824 */ /* 0x040fe400078e0206 */
[C---:B------:R-:W-:Y:S01]  /*0460*/  IMAD.SHL.U32 R5, R0.reuse, 0x2, RZ ;  /* 0x0000000200057824 */ /* 0x040fe200078e00ff */
[----:B------:R-:W-:Y:S01]  /*0470*/  UIMAD UR4, UR76, UR4, URZ ;  /* 0x000000044c0472a4 */ /* 0x000fe2000f8e02ff */
[----:B------:R-:W-:Y:S02]  /*0480*/  IMAD R9, R43, 0x4, R7 ;  /* 0x000000042b097824 */ /* 0x000fe400078e0207 */
[----:B------:R-:W-:Y:S01]  /*0490*/  IMAD.HI R0, R0, 0x2, RZ ;  /* 0x0000000200007827 */ /* 0x000fe200078e02ff */
[----:B------:R-:W-:-:S02]  /*04a0*/  USHF.L.U32 UR7, UR4, 0x1, URZ ;  /* 0x0000000104077899 */ /* 0x000fc400080006ff */
[----:B------:R-:W-:Y:S01]  /*04b0*/  UIMAD.WIDE UR4, UR4, 0x2, URZ ;  /* 0x00000002040478a5 */ /* 0x000fe2000f8e02ff */
[----:B------:R-:W-:Y:S01]  /*04c0*/  IMAD R11, R43, 0x4, R9 ;  /* 0x000000042b0b7824 */ /* 0x000fe200078e0209 */
[----:B------:R-:W2:Y:S01]  /*04d0*/  LDS R32, [UR74] ;  /* 0x0000004aff207984 */ /* 0x000ea20008000800 */
[----:B------:R-:W-:Y:S01]  /*04e0*/  BAR.SYNC.DEFER_BLOCKING 0x0 ;  /* 0x0000000000007b1d */ /* 0x000fe20000010000 */
[----:B0-----:R-:W-:-:S04]  /*04f0*/  IADD3 R39, P0, P1, R5, UR7, R40 ;  /* 0x0000000705277c10 */ /* 0x001fc8000f91e028 */
[----:B------:R-:W-:Y:S01]  /*0500*/  IADD3.X R41, PT, PT, R0, UR5, R41, P0, P1 ;  /* 0x0000000500297c10 */ /* 0x000fe200087e2429 */
[----:B------:R-:W-:Y:S01]  /*0510*/  IMAD R0, R43, 0x4, R11 ;  /* 0x000000042b007824 */ /* 0x000fe200078e020b */
[-C--:B------:R-:W-:Y:S01]  /*0520*/  LEA R4, P0, R6, R39.reuse, 0x1 ;  /* 0x0000002706047211 */ /* 0x080fe200078008ff */
[----:B------:R-:W0:Y:S01]  /*0530*/  LDCU UR4, c[0x0][0x3c8] ;  /* 0x00007900ff0477ac */ /* 0x000e220008000800 */
[-C--:B------:R-:W-:Y:S02]  /*0540*/  LEA R8, P1, R9, R39.reuse, 0x1 ;  /* 0x0000002709087211 */ /* 0x080fe400078208ff */
[----:B------:R-:W-:Y:S02]  /*0550*/  LEA R12, P2, R0, R39, 0x1 ;  /* 0x00000027000c7211 */ /* 0x000fe400078408ff */
[-C--:B------:R-:W-:Y:S02]  /*0560*/  LEA.HI.X.SX32 R5, R6, R41.reuse, 0x1, P0 ;  /* 0x0000002906057211 */ /* 0x080fe400000f0eff */
[----:B------:R-:W-:Y:S01]  /*0570*/  LEA.HI.X.SX32 R13, R0, R41, 0x1, P2 ;  /* 0x00000029000d7211 */ /* 0x000fe200010f0eff */
[----:B------:R-:W-:Y:S01]  /*0580*/  IMAD R0, R43, 0x4, R0 ;  /* 0x000000042b007824 */ /* 0x000fe200078e0200 */
[----:B------:R-:W-:-:S02]  /*0590*/  LEA R6, P0, R7, R39, 0x1 ;  /* 0x0000002707067211 */ /* 0x000fc400078008ff */
[-C--:B------:R-:W-:Y:S01]  /*05a0*/  LEA.HI.X.SX32 R9, R9, R41.reuse, 0x1, P1 ;  /* 0x0000002909097211 */ /* 0x080fe200008f0eff */
[----:B------:R-:W-:Y:S01]  /*05b0*/  IMAD R15, R43, 0x4, R0 ;  /* 0x000000042b0f7824 */ /* 0x000fe200078e0200 */
[----:B------:R-:W-:Y:S01]  /*05c0*/  LEA.HI.X.SX32 R7, R7, R41, 0x1, P0 ;  /* 0x0000002907077211 */ /* 0x000fe200000f0eff */
[----:B---3--:R3:W5:Y:S02]  /*05d0*/  LDG.E.U16 R17, desc[UR18][R4.64] ;  /* 0x0000001204117981 */ /* 0x008764000c1e1500 */
[----:B------:R-:W-:Y:S02]  /*05e0*/  IMAD R16, R43, 0x4, R15 ;  /* 0x000000042b107824 */ /* 0x000fe400078e020f */
[----:B------:R4:W5:Y:S01]  /*05f0*/  LDG.E.U16 R19, desc[UR18][R8.64] ;  /* 0x0000001208137981 */ /* 0x000962000c1e1500 */
[----:B------:R-:W-:-:S03]  /*0600*/  LEA R10, P1, R11, R39, 0x1 ;  /* 0x000000270b0a7211 */ /* 0x000fc600078208ff */
[----:B------:R-:W5:Y:S01]  /*0610*/  LDG.E.U16 R34, desc[UR18][R6.64] ;  /* 0x0000001206227981 */ /* 0x000f62000c1e1500 */
[----:B---3--:R-:W-:-:S03]  /*0620*/  LEA R4, P0, R0, R39, 0x1 ;  /* 0x0000002700047211 */ /* 0x008fc600078008ff */
[----:B------:R3:W5:Y:S01]  /*0630*/  LDG.E.U16 R21, desc[UR18][R12.64] ;  /* 0x000000120c157981 */ /* 0x000762000c1e1500 */
[-C--:B------:R-:W-:Y:S02]  /*0640*/  LEA.HI.X.SX32 R11, R11, R41.reuse, 0x1, P1 ;  /* 0x000000290b0b7211 */ /* 0x080fe400008f0eff */
[----:B------:R-:W-:Y:S01]  /*0650*/  LEA.HI.X.SX32 R5, R0, R41, 0x1, P0 ;  /* 0x0000002900057211 */ /* 0x000fe200000f0eff */
[C---:B------:R-:W-:Y:S01]  /*0660*/  IMAD R0, R43.reuse, 0x4, R16 ;  /* 0x000000042b007824 */ /* 0x040fe200078e0210 */
[C---:B----4-:R-:W-:Y:S01]  /*0670*/  LEA R8, P0, R16.reuse, R39, 0x1 ;  /* 0x0000002710087211 */ /* 0x050fe200078008ff */
[----:B------:R4:W5:Y:S03]  /*0680*/  LDG.E.U16 R36, desc[UR18][R10.64] ;  /* 0x000000120a247981 */ /* 0x000966000c1e1500 */
[----:B------:R-:W-:Y:S01]  /*0690*/  LEA.HI.X.SX32 R9, R16, R41, 0x1, P0 ;  /* 0x0000002910097211 */ /* 0x000fe200000f0eff */
[----:B---3--:R-:W-:Y:S01]  /*06a0*/  IMAD R13, R43, 0x4, R0 ;  /* 0x000000042b0d7824 */ /* 0x008fe200078e0200 */
[-C--:B------:R-:W-:Y:S01]  /*06b0*/  LEA R6, P0, R0, R39.reuse, 0x1 ;  /* 0x0000002700067211 */ /* 0x080fe200078008ff */
[----:B------:R3:W5:Y:S01]  /*06c0*/  LDG.E.U16 R102, desc[UR18][R4.64] ;  /* 0x0000001204667981 */ /* 0x000762000c1e1500 */
[----:B------:R-:W-:-:S02]  /*06d0*/  LEA R14, P1, R15, R39, 0x1 ;  /* 0x000000270f0e7211 */ /* 0x000fc400078208ff */
[-C--:B------:R-:W-:Y:S01]  /*06e0*/  LEA.HI.X.SX32 R7, R0, R41.reuse, 0x1, P0 ;  /* 0x0000002900077211 */ /* 0x080fe200000f0eff */
[----:B------:R-:W-:Y:S01]  /*06f0*/  IMAD R0, R43, 0x4, R13 ;  /* 0x000000042b007824 */ /* 0x000fe200078e020d */
[----:B------:R-:W-:Y:S01]  /*0700*/  LEA.HI.X.SX32 R15, R15, R41, 0x1, P1 ;  /* 0x000000290f0f7211 */ /* 0x000fe200008f0eff */
[----:B------:R-:W5:Y:S01]  /*0710*/  LDG.E.U16 R104, desc[UR18][R8.64] ;  /* 0x0000001208687981 */ /* 0x000f62000c1e1500 */
[-C--:B----4-:R-:W-:Y:S01]  /*0720*/  LEA R10, P0, R13, R39.reuse, 0x1 ;  /* 0x000000270d0a7211 */ /* 0x090fe200078008ff */
[----:B------:R-:W-:Y:S01]  /*0730*/  IMAD R16, R43, 0x4, R0 ;  /* 0x000000042b107824 */ /* 0x000fe200078e0200 */
[C---:B------:R-:W-:Y:S01]  /*0740*/  LEA R12, P1, R0.reuse, R39, 0x1 ;  /* 0x00000027000c7211 */ /* 0x040fe200078208ff */
[----:B------:R4:W5:Y:S01]  /*0750*/  LDG.E.U16 R23, desc[UR18][R14.64] ;  /* 0x000000120e177981 */ /* 0x000962000c1e1500 */
[-C--:B------:R-:W-:Y:S02]  /*0760*/  LEA.HI.X.SX32 R11, R13, R41.reuse, 0x1, P0 ;  /* 0x000000290d0b7211 */ /* 0x080fe400000f0eff */
[----:B------:R-:W-:Y:S01]  /*0770*/  LEA.HI.X.SX32 R13, R0, R41, 0x1, P1 ;  /* 0x00000029000d7211 */ /* 0x000fe200008f0eff */
[C---:B------:R-:W-:Y:S01]  /*0780*/  IMAD R0, R43.reuse, 0x4, R16 ;  /* 0x000000042b007824 */ /* 0x040fe200078e0210 */
[C---:B---3--:R-:W-:Y:S01]  /*0790*/  LEA R4, P0, R16.reuse, R39, 0x1 ;  /* 0x0000002710047211 */ /* 0x048fe200078008ff */
[----:B------:R3:W5:Y:S03]  /*07a0*/  LDG.E.U16 R25, desc[UR18][R6.64] ;  /* 0x0000001206197981 */ /* 0x000766000c1e1500 */
[----:B------:R-:W-:Y:S01]  /*07b0*/  LEA.HI.X.SX32 R5, R16, R41, 0x1, P0 ;  /* 0x0000002910057211 */ /* 0x000fe200000f0eff */
[C---:B----4-:R-:W-:Y:S01]  /*07c0*/  IMAD R15, R43.reuse, 0x4, R0 ;  /* 0x000000042b0f7824 */ /* 0x050fe200078e0200 */
[C---:B------:R-:W-:Y:S01]  /*07d0*/  LEA R8, P0, R0.reuse, R39, 0x1 ;  /* 0x0000002700087211 */ /* 0x040fe200078008ff */
[----:B------:R4:W5:Y:S03]  /*07e0*/  LDG.E.U16 R106, desc[UR18][R10.64] ;  /* 0x000000120a6a7981 */ /* 0x000966000c1e1500 */
[----:B------:R-:W-:Y:S01]  /*07f0*/  LEA.HI.X.SX32 R9, R0, R41, 0x1, P0 ;  /* 0x0000002900097211 */ /* 0x000fe200000f0eff */
[----:B------:R-:W-:Y:S01]  /*0800*/  IMAD R0, R43, 0x4, R15 ;  /* 0x000000042b007824 */ /* 0x000fe200078e020f */
[-C--:B---3--:R-:W-:Y:S01]  /*0810*/  LEA R6, P0, R15, R39.reuse, 0x1 ;  /* 0x000000270f067211 */ /* 0x088fe200078008ff */
[----:B------:R-:W5:Y:S02]  /*0820*/  LDG.E.U16 R110, desc[UR18][R4.64] ;  /* 0x00000012046e7981 */ /* 0x000f64000c1e1500 */
[----:B------:R-:W-:Y:S01]  /*0830*/  IMAD R16, R43, 0x4, R0 ;  /* 0x000000042b107824 */ /* 0x000fe200078e0200 */
[----:B------:R-:W-:Y:S01]  /*0840*/  LEA R14, P1, R0, R39, 0x1 ;  /* 0x00000027000e7211 */ /* 0x000fe200078208ff */
[----:B------:R3:W5:Y:S01]  /*0850*/  LDG.E.U16 R27, desc[UR18][R12.64] ;  /* 0x000000120c1b7981 */ /* 0x000762000c1e1500 */
[----:B------:R-:W-:-:S02]  /*0860*/  LEA.HI.X.SX32 R7, R15, R41, 0x1, P0 ;  /* 0x000000290f077211 */ /* 0x000fc400000f0eff */
[----:B------:R-:W-:Y:S01]  /*0870*/  LEA.HI.X.SX32 R15, R0, R41, 0x1, P1 ;  /* 0x00000029000f7211 */ /* 0x000fe200008f0eff */
[C---:B------:R-:W-:Y:S01]  /*0880*/  IMAD R0, R43.reuse, 0x4, R16 ;  /* 0x000000042b007824 */ /* 0x040fe200078e0210 */
[C---:B----4-:R-:W-:Y:S01]  /*0890*/  LEA R10, P0, R16.reuse, R39, 0x1 ;  /* 0x00000027100a7211 */ /* 0x050fe200078008ff */
[----:B------:R4:W5:Y:S03]  /*08a0*/  LDG.E.U16 R29, desc[UR18][R8.64] ;  /* 0x00000012081d7981 */ /* 0x000966000c1e1500 */
[----:B------:R-:W-:Y:S01]  /*08b0*/  LEA.HI.X.SX32 R11, R16, R41, 0x1, P0 ;  /* 0x00000029100b7211 */ /* 0x000fe200000f0eff */
[C---:B---3--:R-:W-:Y:S01]  /*08c0*/  IMAD R13, R43.reuse, 0x4, R0 ;  /* 0x000000042b0d7824 */ /* 0x048fe200078e0200 */
[C---:B------:R-:W-:Y:S01]  /*08d0*/  LEA R4, P0, R0.reuse, R39, 0x1 ;  /* 0x0000002700047211 */ /* 0x040fe200078008ff */
[----:B------:R3:W5:Y:S03]  /*08e0*/  LDG.E.U16 R112, desc[UR18][R6.64] ;  /* 0x0000001206707981 */ /* 0x000766000c1e1500 */
[----:B------:R-:W-:Y:S01]  /*08f0*/  LEA.HI.X.SX32 R5, R0, R41, 0x1, P0 ;  /* 0x0000002900057211 */ /* 0x000fe200000f0eff */
[----:B------:R-:W-:Y:S01]  /*0900*/  IMAD R0, R43, 0x4, R13 ;  /* 0x000000042b007824 */ /* 0x000fe200078e020d */
[-C--:B----4-:R-:W-:Y:S01]  /*0910*/  LEA R8, P0, R13, R39.reuse, 0x1 ;  /* 0x000000270d087211 */ /* 0x090fe200078008ff */
[----:B------:R-:W5:Y:S02]  /*0920*/  LDG.E.U16 R114, desc[UR18][R10.64] ;  /* 0x000000120a727981 */ /* 0x000f64000c1e1500 */
[----:B------:R-:W-:Y:S01]  /*0930*/  IMAD R16, R43, 0x4, R0 ;  /* 0x000000042b107824 */ /* 0x000fe200078e0200 */
[----:B------:R-:W-:Y:S01]  /*0940*/  LEA R12, P1, R0, R39, 0x1 ;  /* 0x00000027000c7211 */ /* 0x000fe200078208ff */
[----:B------:R4:W5:Y:S01]  /*0950*/  LDG.E.U16 R31, desc[UR18][R14.64] ;  /* 0x000000120e1f7981 */ /* 0x000962000c1e1500 */
[----:B------:R-:W-:-:S02]  /*0960*/  LEA.HI.X.SX32 R9, R13, R41, 0x1, P0 ;  /* 0x000000290d097211 */ /* 0x000fc400000f0eff */
        /* <DEDUP_REMOVED lines=27> */
[----:B------:R4:W5:Y:S02]  /*0b20*/  LDG.E.U16 R103, desc[UR18][R14.64] ;  /* 0x000000120e677981 */ /* 0x000964000c1e1500 */
[----:B------:R-:W-:Y:S01]  /*0b30*/  IMAD R16, R43, 0x4, R0 ;  /* 0x000000042b107824 */ /* 0x000fe200078e0200 */
[----:B------:R-:W-:Y:S01]  /*0b40*/  LEA R12, P1, R0, R39, 0x1 ;  /* 0x00000027000c7211 */ /* 0x000fe200078208ff */
[----:B------:R0:W5:Y:S01]  /*0b50*/  LDG.E.U16 R122, desc[UR18][R8.64] ;  /* 0x00000012087a7981 */ /* 0x000162000c1e1500 */
[----:B------:R-:W-:-:S02]  /*0b60*/  LEA.HI.X.SX32 R11, R13, R41, 0x1, P0 ;  /* 0x000000290d0b7211 */ /* 0x000fc400000f0eff */
[----:B------:R-:W-:Y:S01]  /*0b70*/  LEA.HI.X.SX32 R13, R0, R41, 0x1, P1 ;  /* 0x00000029000d7211 */ /* 0x000fe200008f0eff */
[C---:B------:R-:W-:Y:S01]  /*0b80*/  IMAD R0, R43.reuse, 0x4, R16 ;  /* 0x000000042b007824 */ /* 0x040fe200078e0210 */
[C---:B---3--:R-:W-:Y:S01]  /*0b90*/  LEA R4, P0, R16.reuse, R39, 0x1 ;  /* 0x0000002710047211 */ /* 0x048fe200078008ff */
[----:B------:R3:W5:Y:S02]  /*0ba0*/  LDG.E.U16 R105, desc[UR18][R6.64] ;  /* 0x0000001206697981 */ /* 0x000764000c1e1500 */
[C---:B----4-:R-:W-:Y:S01]  /*0bb0*/  IMAD R15, R43.reuse, 0x4, R0 ;  /* 0x000000042b0f7824 */ /* 0x050fe200078e0200 */
[----:B------:R-:W-:Y:S01]  /*0bc0*/  LEA.HI.X.SX32 R5, R16, R41, 0x1, P0 ;  /* 0x0000002910057211 */ /* 0x000fe200000f0eff */
[----:B------:R4:W5:Y:S01]  /*0bd0*/  LDG.E.U16 R124, desc[UR18][R10.64] ;  /* 0x000000120a7c7981 */ /* 0x000962000c1e1500 */
[C---:B0-----:R-:W-:Y:S01]  /*0be0*/  LEA R8, P0, R0.reuse, R39, 0x1 ;  /* 0x0000002700087211 */ /* 0x041fe200078008ff */
[C---:B------:R-:W-:Y:S02]  /*0bf0*/  IMAD R16, R43.reuse, 0x4, R15 ;  /* 0x000000042b107824 */ /* 0x040fe400078e020f */
[----:B------:R1:W5:Y:S01]  /*0c00*/  LDG.E.U16 R13, desc[UR18][R12.64] ;  /* 0x000000120c0d7981 */ /* 0x000362000c1e1500 */
[----:B------:R-:W-:Y:S01]  /*0c10*/  LEA.HI.X.SX32 R9, R0, R41, 0x1, P0 ;  /* 0x0000002900097211 */ /* 0x000fe200000f0eff */
[----:B------:R-:W-:Y:S01]  /*0c20*/  IMAD R0, R43, 0x4, R16 ;  /* 0x000000042b007824 */ /* 0x000fe200078e0210 */
[C---:B---3--:R-:W-:Y:S01]  /*0c30*/  LEA R6, P0, R15.reuse, R39, 0x1 ;  /* 0x000000270f067211 */ /* 0x048fe200078008ff */
[----:B------:R-:W5:Y:S03]  /*0c40*/  LDG.E.U16 R126, desc[UR18][R4.64] ;  /* 0x00000012047e7981 */ /* 0x000f66000c1e1500 */
[----:B------:R-:W-:Y:S01]  /*0c50*/  LEA.HI.X.SX32 R7, R15, R41, 0x1, P0 ;  /* 0x000000290f077211 */ /* 0x000fe200000f0eff */
[----:B------:R0:W5:Y:S01]  /*0c60*/  LDG.E.U16 R9, desc[UR18][R8.64] ;  /* 0x0000001208097981 */ /* 0x000162000c1e1500 */
[----:B----4-:R-:W-:-:S02]  /*0c70*/  LEA R10, P0, R0, R39, 0x1 ;  /* 0x00000027000a7211 */ /* 0x010fc400078008ff */
[----:B------:R-:W-:Y:S01]  /*0c80*/  LEA R14, P1, R16, R39, 0x1 ;  /* 0x00000027100e7211 */ /* 0x000fe200078208ff */
[----:B------:R-:W5:Y:S01]  /*0c90*/  LDG.E.U16 R128, desc[UR18][R6.64] ;  /* 0x0000001206807981 */ /* 0x000f62000c1e1500 */
[-C--:B------:R-:W-:Y:S02]  /*0ca0*/  LEA.HI.X.SX32 R11, R0, R41.reuse, 0x1, P0 ;  /* 0x00000029000b7211 */ /* 0x080fe400000f0eff */
[----:B------:R-:W-:Y:S02]  /*0cb0*/  SHF.R.U32.HI R0, RZ, 0x7, R3 ;  /* 0x00000007ff007819 */ /* 0x000fe40000011603 */
[----:B------:R-:W-:Y:S01]  /*0cc0*/  LEA.HI.X.SX32 R15, R16, R41, 0x1, P1 ;  /* 0x00000029100f7211 */ /* 0x000fe200008f0eff */
[----:B------:R3:W5:Y:S01]  /*0cd0*/  LDG.E.U16 R130, desc[UR18][R10.64] ;  /* 0x000000120a827981 */ /* 0x000762000c1e1500 */
[----:B------:R-:W-:Y:S01]  /*0ce0*/  SGXT.U32 R0, R0, 0x1 ;  /* 0x000000010000781a */ /* 0x000fe20000000000 */
[----:B------:R-:W4:Y:S03]  /*0cf0*/  LDC.64 R40, c[0x0][0x388] ;  /* 0x0000e200ff287b82 */ /* 0x000f260000000a00 */
[----:B------:R0:W5:Y:S01]  /*0d00*/  LDG.E.U16 R15, desc[UR18][R14.64] ;  /* 0x000000120e0f7981 */ /* 0x000162000c1e1500 */
[----:B-1----:R-:W-:-:S04]  /*0d10*/  IMAD R12, R0, R177, RZ ;  /* 0x000000b1000c7224 */ /* 0x002fc800078e02ff */
[----:B------:R-:W-:-:S04]  /*0d20*/  IMAD R16, R177, 0x2, R12 ;  /* 0x00000002b1107824 */ /* 0x000fc800078e020c */
[----:B------:R-:W-:-:S04]  /*0d30*/  IMAD R18, R177, 0x2, R16 ;  /* 0x00000002b1127824 */ /* 0x000fc800078e0210 */
[----:B0-----:R-:W-:-:S04]  /*0d40*/  IMAD R8, R177, 0x2, R18 ;  /* 0x00000002b1087824 */ /* 0x001fc800078e0212 */
[----:B------:R-:W-:-:S04]  /*0d50*/  IMAD R22, R177, 0x2, R8 ;  /* 0x00000002b1167824 */ /* 0x000fc800078e0208 */
[----:B---3--:R-:W-:-:S04]  /*0d60*/  IMAD R10, R177, 0x2, R22 ;  /* 0x00000002b10a7824 */ /* 0x008fc800078e0216 */
[----:B------:R-:W-:Y:S01]  /*0d70*/  IMAD R14, R177, 0x2, R10 ;  /* 0x00000002b10e7824 */ /* 0x000fe200078e020a */
[----:B------:R-:W-:-:S03]  /*0d80*/  LOP3.LUT R5, R3, 0x7f, RZ, 0xc0, !PT ;  /* 0x0000007f03057812 */ /* 0x000fc600078ec0ff */
[----:B------:R-:W-:Y:S01]  /*0d90*/  IMAD R24, R177, 0x2, R14 ;  /* 0x00000002b1187824 */ /* 0x000fe200078e020e */
[----:B------:R-:W-:Y:S01]  /*0da0*/  LOP3.LUT R4, R3, 0xc0, RZ, 0xc0, !PT ;  /* 0x000000c003047812 */ /* 0x000fe200078ec0ff */
[----:B------:R-:W-:Y:S02]  /*0db0*/  IMAD R6, R5, UR4, RZ ;  /* 0x0000000405067c24 */ /* 0x000fe4000f8e02ff */
[----:B------:R-:W-:Y:S02]  /*0dc0*/  IMAD R26, R177, 0x2, R24 ;  /* 0x00000002b11a7824 */ /* 0x000fe400078e0218 */
[----:B------:R-:W-:Y:S01]  /*0dd0*/  IMAD R176, R176, UR76, RZ ;  /* 0x0000004cb0b07c24 */ /* 0x000fe2000f8e02ff */
[----:B------:R-:W-:Y:S01]  /*0de0*/  LOP3.LUT R0, R3, 0xff, RZ, 0xc0, !PT ;  /* 0x000000ff03007812 */ /* 0x000fe200078ec0ff */
[----:B------:R-:W-:Y:S01]  /*0df0*/  IMAD R28, R177, 0x2, R26 ;  /* 0x00000002b11c7824 */ /* 0x000fe200078e021a */
[----:B------:R-:W-:Y:S01]  /*0e00*/  SHF.R.U32.HI R7, RZ, 0x2, R4 ;  /* 0x00000002ff077819 */ /* 0x000fe20000011604 */
[----:B------:R-:W-:-:S02]  /*0e10*/  IMAD.SHL.U32 R4, R6, 0x2, RZ ;  /* 0x0000000206047824 */ /* 0x000fc400078e00ff */
[----:B------:R-:W-:Y:S02]  /*0e20*/  IMAD.SHL.U32 R5, R176, 0x2, RZ ;  /* 0x00000002b0057824 */ /* 0x000fe400078e00ff */
[----:B------:R-:W-:Y:S02]  /*0e30*/  IMAD R30, R177, 0x2, R28 ;  /* 0x00000002b11e7824 */ /* 0x000fe400078e021c */
[----:B------:R-:W-:Y:S01]  /*0e40*/  IMAD.SHL.U32 R38, R0, 0x2, RZ ;  /* 0x0000000200267824 */ /* 0x000fe200078e00ff */
[----:B----4-:R-:W-:Y:S01]  /*0e50*/  IADD3 R5, P0, P1, R4, R40, R5 ;  /* 0x0000002804057210 */ /* 0x010fe2000791e005 */
[----:B------:R-:W-:-:S04]  /*0e60*/  IMAD.HI R6, R6, 0x2, RZ ;  /* 0x0000000206067827 */ /* 0x000fc800078e02ff */
[----:B------:R-:W-:Y:S01]  /*0e70*/  IMAD.HI R176, R176, 0x2, RZ ;  /* 0x00000002b0b07827 */ /* 0x000fe200078e02ff */
[----:B------:R-:W-:-:S03]  /*0e80*/  LOP3.LUT R38, R38, R7, RZ, 0x3c, !PT ;  /* 0x0000000726267212 */ /* 0x000fc600078e3cff */
[----:B------:R-:W-:Y:S01]  /*0e90*/  IMAD R4, R177, 0x2, R30 ;  /* 0x00000002b1047824 */ /* 0x000fe200078e021e */
[----:B------:R-:W-:-:S03]  /*0ea0*/  IADD3.X R7, PT, PT, R6, R41, R176, P0, P1 ;  /* 0x0000002906077210 */ /* 0x000fc600007e24b0 */
[C---:B------:R-:W-:Y:S01]  /*0eb0*/  IMAD R6, R177.reuse, 0x2, R4 ;  /* 0x00000002b1067824 */ /* 0x040fe200078e0204 */
[----:B------:R-:W-:Y:S02]  /*0ec0*/  LEA R108, P0, R12, R5, 0x1 ;  /* 0x000000050c6c7211 */ /* 0x000fe400078008ff */
[----:B--2---:R-:W-:Y:S01]  /*0ed0*/  R2UR UR73, R32 ;  /* 0x00000000204972ca */ /* 0x004fe200000e0000 */
[C---:B------:R-:W-:Y:S01]  /*0ee0*/  IMAD R32, R177.reuse, 0x2, R6 ;  /* 0x00000002b1207824 */ /* 0x040fe200078e0206 */
[----:B------:R-:W-:Y:S02]  /*0ef0*/  LEA.HI.X.SX32 R109, R12, R7, 0x1, P0 ;  /* 0x000000070c6d7211 */ /* 0x000fe400000f0eff */
[-C--:B------:R-:W-:Y:S01]  /*0f00*/  LEA R96, P2, R8, R5.reuse, 0x1 ;  /* 0x0000000508607211 */ /* 0x080fe200078408ff */
[C---:B------:R-:W-:Y:S01]  /*0f10*/  IMAD R12, R177.reuse, 0x2, R32 ;  /* 0x00000002b10c7824 */ /* 0x040fe200078e0220 */
[----:B------:R-:W-:Y:S02]  /*0f20*/  LEA R100, P1, R16, R5, 0x1 ;  /* 0x0000000510647211 */ /* 0x000fe400078208ff */
[-C--:B------:R-:W-:Y:S01]  /*0f30*/  LEA.HI.X.SX32 R97, R8, R7.reuse, 0x1, P2 ;  /* 0x0000000708617211 */ /* 0x080fe200010f0eff */
[----:B------:R-:W-:Y:S01]  /*0f40*/  IMAD R8, R177, 0x2, R12 ;  /* 0x00000002b1087824 */ /* 0x000fe200078e020c */
[----:B------:R-:W-:-:S02]  /*0f50*/  LEA.HI.X.SX32 R101, R16, R7, 0x1, P1 ;  /* 0x0000000710657211 */ /* 0x000fc400008f0eff */
[-C--:B------:R-:W-:Y:S01]  /*0f60*/  LEA R92, P1, R10, R5.reuse, 0x1 ;  /* 0x000000050a5c7211 */ /* 0x080fe200078208ff */
[C---:B------:R-:W-:Y:S01]  /*0f70*/  IMAD R16, R177.reuse, 0x2, R8 ;  /* 0x00000002b1107824 */ /* 0x040fe200078e0208 */
[----:B------:R-:W-:Y:S02]  /*0f80*/  LEA R90, P2, R14, R5, 0x1 ;  /* 0x000000050e5a7211 */ /* 0x000fe400078408ff */
[----:B------:R-:W-:Y:S01]  /*0f90*/  LEA.HI.X.SX32 R93, R10, R7, 0x1, P1 ;  /* 0x000000070a5d7211 */ /* 0x000fe200008f0eff */
[C---:B------:R-:W-:Y:S01]  /*0fa0*/  IMAD R10, R177.reuse, 0x2, R16 ;  /* 0x00000002b10a7824 */ /* 0x040fe200078e0210 */
[----:B------:R-:W-:Y:S02]  /*0fb0*/  LEA R98, P0, R18, R5, 0x1 ;  /* 0x0000000512627211 */ /* 0x000fe400078008ff */
[-C--:B------:R-:W-:Y:S01]  /*0fc0*/  LEA.HI.X.SX32 R91, R14, R7.reuse, 0x1, P2 ;  /* 0x000000070e5b7211 */ /* 0x080fe200010f0eff */
[----:B------:R-:W-:Y:S01]  /*0fd0*/  IMAD R14, R177, 0x2, R10 ;  /* 0x00000002b10e7824 */ /* 0x000fe200078e020a */
[----:B------:R-:W-:-:S02]  /*0fe0*/  LEA.HI.X.SX32 R99, R18, R7, 0x1, P0 ;  /* 0x0000000712637211 */ /* 0x000fc400000f0eff */
[-C--:B------:R-:W-:Y:S01]  /*0ff0*/  LEA R86, P1, R26, R5.reuse, 0x1 ;  /* 0x000000051a567211 */ /* 0x080fe200078208ff */
[C---:B------:R-:W-:Y:S01]  /*1000*/  IMAD R18, R177.reuse, 0x2, R14 ;  /* 0x00000002b1127824 */ /* 0x040fe200078e020e */
[-C--:B------:R-:W-:Y:S02]  /*1010*/  LEA R94, P0, R22, R5.reuse, 0x1 ;  /* 0x00000005165e7211 */ /* 0x080fe400078008ff */
[----:B------:R-:W-:Y:S02]  /*1020*/  LEA R84, P2, R28, R5, 0x1 ;  /* 0x000000051c547211 */ /* 0x000fe400078408ff */
[-C--:B------:R-:W-:Y:S02]  /*1030*/  LEA.HI.X.SX32 R87, R26, R7.reuse, 0x1, P1 ;  /* 0x000000071a577211 */ /* 0x080fe400008f0eff */
[----:B------:R-:W-:Y:S01]  /*1040*/  LEA.HI.X.SX32 R95, R22, R7, 0x1, P0 ;  /* 0x00000007165f7211 */ /* 0x000fe200000f0eff */
[----:B------:R-:W-:Y:S01]  /*1050*/  IMAD R22, R177, 0x2, R18 ;  /* 0x00000002b1167824 */ /* 0x000fe200078e0212 */
[----:B------:R-:W-:-:S02]  /*1060*/  LEA R80, P1, R4, R5, 0x1 ;  /* 0x0000000504507211 */ /* 0x000fc400078208ff */
[----:B------:R-:W-:Y:S02]  /*1070*/  LEA.HI.X.SX32 R85, R28, R7, 0x1, P2 ;  /* 0x000000071c557211 */ /* 0x000fe400010f0eff */
[----:B------:R-:W-:Y:S02]  /*1080*/  LEA R78, P2, R6, R5, 0x1 ;  /* 0x00000005064e7211 */ /* 0x000fe400078408ff */
[----:B------:R-:W-:Y:S01]  /*1090*/  LEA.HI.X.SX32 R81, R4, R7, 0x1, P1 ;  /* 0x0000000704517211 */ /* 0x000fe200008f0eff */
[C---:B------:R-:W-:Y:S01]  /*10a0*/  IMAD R4, R177.reuse, 0x2, R22 ;  /* 0x00000002b1047824 */ /* 0x040fe200078e0216 */
[----:B------:R-:W-:Y:S02]  /*10b0*/  LEA R88, P0, R24, R5, 0x1 ;  /* 0x0000000518587211 */ /* 0x000fe400078008ff */
[----:B------:R-:W-:Y:S01]  /*10c0*/  LEA.HI.X.SX32 R79, R6, R7, 0x1, P2 ;  /* 0x00000007064f7211 */ /* 0x000fe200010f0eff */
[----:B------:R-:W-:Y:S01]  /*10d0*/  IMAD R6, R177, 0x2, R4 ;  /* 0x00000002b1067824 */ /* 0x000fe200078e0204 */
[----:B------:R-:W-:-:S02]  /*10e0*/  LEA R72, P2, R8, R5, 0x1 ;  /* 0x0000000508487211 */ /* 0x000fc400078408ff */
[----:B------:R-:W-:Y:S02]  /*10f0*/  LEA.HI.X.SX32 R89, R24, R7, 0x1, P0 ;  /* 0x0000000718597211 */ /* 0x000fe400000f0eff */
[-C--:B------:R-:W-:Y:S02]  /*1100*/  LEA R74, P1, R12, R5.reuse, 0x1 ;  /* 0x000000050c4a7211 */ /* 0x080fe400078208ff */
[----:B------:R-:W-:Y:S02]  /*1110*/  LEA R82, P0, R30, R5, 0x1 ;  /* 0x000000051e527211 */ /* 0x000fe400078008ff */
[-C--:B------:R-:W-:Y:S01]  /*1120*/  LEA.HI.X.SX32 R73, R8, R7.reuse, 0x1, P2 ;  /* 0x0000000708497211 */ /* 0x080fe200010f0eff */
[C---:B------:R-:W-:Y:S01]  /*1130*/  IMAD R8, R177.reuse, 0x2, R6 ;  /* 0x00000002b1087824 */ /* 0x040fe200078e0206 */
[-C--:B------:R-:W-:Y:S02]  /*1140*/  LEA.HI.X.SX32 R75, R12, R7.reuse, 0x1, P1 ;  /* 0x000000070c4b7211 */ /* 0x080fe400008f0eff */
[----:B------:R-:W-:Y:S01]  /*1150*/  LEA.HI.X.SX32 R83, R30, R7, 0x1, P0 ;  /* 0x000000071e537211 */ /* 0x000fe200000f0eff */
[----:B------:R-:W-:Y:S01]  /*1160*/  IMAD R12, R177, 0x2, R8 ;  /* 0x00000002b10c7824 */ /* 0x000fe200078e0208 */
[----:B------:R-:W-:-:S02]  /*1170*/  LEA R68, P1, R10, R5, 0x1 ;  /* 0x000000050a447211 */ /* 0x000fc400078208ff */
[-C--:B------:R-:W-:Y:S02]  /*1180*/  LEA R76, P0, R32, R5.reuse, 0x1 ;  /* 0x00000005204c7211 */ /* 0x080fe400078008ff */
[----:B------:R-:W-:Y:S02]  /*1190*/  LEA R66, P2, R14, R5, 0x1 ;  /* 0x000000050e427211 */ /* 0x000fe400078408ff */
[-C--:B------:R-:W-:Y:S01]  /*11a0*/  LEA.HI.X.SX32 R69, R10, R7.reuse, 0x1, P1 ;  /* 0x000000070a457211 */ /* 0x080fe200008f0eff */
[C---:B------:R-:W-:Y:S01]  /*11b0*/  IMAD R10, R177.reuse, 0x2, R12 ;  /* 0x00000002b10a7824 */ /* 0x040fe200078e020c */
[----:B------:R-:W-:Y:S02]  /*11c0*/  LEA.HI.X.SX32 R77, R32, R7, 0x1, P0 ;  /* 0x00000007204d7211 */ /* 0x000fe400000f0eff */
[----:B------:R-:W-:Y:S02]  /*11d0*/  LEA R70, P0, R16, R5, 0x1 ;  /* 0x0000000510467211 */ /* 0x000fe400078008ff */
        /* <DEDUP_REMOVED lines=20> */
[----:B------:R-:W-:Y:S02]  /*1320*/  SHF.R.U32.HI R11, RZ, 0x5, R3 ;  /* 0x00000005ff0b7819 */ /* 0x000fe40000011603 */
[----:B------:R-:W-:Y:S01]  /*1330*/  LEA.HI.X.SX32 R49, R4, R7, 0x1, P2 ;  /* 0x0000000704317211 */ /* 0x000fe200010f0eff */
[----:B------:R-:W-:Y:S01]  /*1340*/  IMAD R4, R177, 0x2, R8 ;  /* 0x00000002b1047824 */ /* 0x000fe200078e0208 */
[----:B------:R-:W-:Y:S02]  /*1350*/  R2UR UR52, R11 ;  /* 0x000000000b3472ca */ /* 0x000fe400000e0000 */
[-C--:B------:R-:W-:Y:S02]  /*1360*/  LEA R52, P0, R10, R5.reuse, 0x1 ;  /* 0x000000050a347211 */ /* 0x080fe400078008ff */
[----:B------:R-:W-:Y:S02]  /*1370*/  LEA R50, P1, R14, R5, 0x1 ;  /* 0x000000050e327211 */ /* 0x000fe400078208ff */
[----:B------:R-:W-:-:S02]  /*1380*/  LEA.HI.X.SX32 R53, R10, R7, 0x1, P0 ;  /* 0x000000070a357211 */ /* 0x000fc400000f0eff */
[----:B------:R-:W-:Y:S02]  /*1390*/  LEA.HI.X.SX32 R51, R14, R7, 0x1, P1 ;  /* 0x000000070e337211 */ /* 0x000fe400008f0eff */
[-C--:B------:R-:W-:Y:S02]  /*13a0*/  LEA R46, P0, R16, R5.reuse, 0x1 ;  /* 0x00000005102e7211 */ /* 0x080fe400078008ff */
[-C--:B------:R-:W-:Y:S02]  /*13b0*/  LEA R44, P1, R6, R5.reuse, 0x1 ;  /* 0x00000005062c7211 */ /* 0x080fe400078208ff */
[-C--:B------:R-:W-:Y:S02]  /*13c0*/  LEA R42, P2, R8, R5.reuse, 0x1 ;  /* 0x00000005082a7211 */ /* 0x080fe400078408ff */
[----:B------:R-:W-:Y:S02]  /*13d0*/  LEA R40, P3, R4, R5, 0x1 ;  /* 0x0000000504287211 */ /* 0x000fe400078608ff */
[----:B------:R-:W-:-:S02]  /*13e0*/  LEA.HI.X.SX32 R47, R16, R7, 0x1, P0 ;  /* 0x00000007102f7211 */ /* 0x000fc400000f0eff */
[-C--:B------:R-:W-:Y:S02]  /*13f0*/  LEA.HI.X.SX32 R45, R6, R7.reuse, 0x1, P1 ;  /* 0x00000007062d7211 */ /* 0x080fe400008f0eff */
[-C--:B------:R-:W-:Y:S02]  /*1400*/  LEA.HI.X.SX32 R43, R8, R7.reuse, 0x1, P2 ;  /* 0x00000007082b7211 */ /* 0x080fe400010f0eff */
[----:B------:R-:W-:Y:S01]  /*1410*/  LEA.HI.X.SX32 R41, R4, R7, 0x1, P3 ;  /* 0x0000000704297211 */ /* 0x000fe200018f0eff */
[----:B------:R-:W-:Y:S06]  /*1420*/  BRA.U UP1, `(.L_x_5) ;  /* 0x0000000101187547 */ /* 0x000fec000b800000 */
[----:B------:R-:W-:Y:S01]  /*1430*/  ELECT P0, URZ, PT ;  /* 0x0000000000ff782f */ /* 0x000fe20003800000 */
[----:B------:R-:W-:Y:S01]  /*1440*/  IMAD.MOV.U32 R4, RZ, RZ, 0x1 ;  /* 0x00000001ff047424 */ /* 0x000fe200078e00ff */
[----:B------:R-:W-:Y:S01]  /*1450*/  UMOV UR4, 0x40 ;  /* 0x0000004000047882 */ /* 0x000fe20000000000 */
[----:B------:R-:W-:Y:S01]  /*1460*/  UVIRTCOUNT.DEALLOC.SMPOOL 0x80 ;  /* 0x000000800000784c */ /* 0x000fe20000000000 */
[----:B------:R-:W-:-:S09]  /*1470*/  ULEA UR4, UR6, UR4, 0x18 ;  /* 0x0000000406047291 */ /* 0x000fd2000f8ec0ff */
[----:B------:R0:W-:Y:S03]  /*1480*/  @P0 STS.U8 [UR4], R4 ;  /* 0x00000004ff000988 */ /* 0x0001e60008000004 */
.L_x_5:
[----:B------:R-:W-:Y:S01]  /*1490*/  USHF.L.U32 UR59, UR52, 0x15, URZ ;  /* 0x00000015343b7899 */ /* 0x000fe200080006ff */
[----:B------:R-:W-:Y:S01]  /*14a0*/  LOP3.LUT R39, R38, 0x40, RZ, 0x3c, !PT ;  /* 0x0000004026277812 */ /* 0x000fe200078e3cff */
[----:B------:R-:W-:Y:S01]  /*14b0*/  ULOP3.LUT UR58, UR52, 0x4, URZ, 0xc0, !UPT ;  /* 0x00000004343a7892 */ /* 0x000fe2000f8ec0ff */
[----:B------:R-:W-:Y:S01]  /*14c0*/  LOP3.LUT P4, RZ, R3, 0xff, RZ, 0xc0, !PT ;  /* 0x000000ff03ff7812 */ /* 0x000fe2000788c0ff */
[----:B------:R-:W-:Y:S01]  /*14d0*/  ULOP3.LUT UR59, UR59, 0x600000, URZ, 0xc0, !UPT ;  /* 0x006000003b3b7892 */ /* 0x000fe2000f8ec0ff */
[----:B-----5:R1:W-:Y:S01]  /*14e0*/  STS.U16 [R38+UR74], R17 ;  /* 0x0000001126007988 */ /* 0x0203e2000800044a */
[----:B------:R-:W-:Y:S01]  /*14f0*/  UMOV UR4, 0x1 ;  /* 0x0000000100047882 */ /* 0x000fe20000000000 */
[----:B------:R-:W-:Y:S01]  /*1500*/  UIADD3 UR70, UPT, UPT, UR74, 0x10000, URZ ;  /* 0x000100004a467890 */ /* 0x000fe2000fffe0ff */
[----:B------:R-:W-:Y:S01]  /*1510*/  PRMT R5, RZ, 0x7610, R5 ;  /* 0x00007610ff057816 */ /* 0x000fe20000000005 */
[----:B------:R-:W-:Y:S01]  /*1520*/  UIADD3 UR72, UPT, UPT, UR73, UR59, URZ ;  /* 0x0000003b49487290 */ /* 0x000fe2000fffe0ff */
[----:B------:R-:W-:Y:S01]  /*1530*/  STS.U16 [R38+UR74+0x400], R19 ;  /* 0x0004001326007988 */ /* 0x000fe2000800044a */
[----:B------:R-:W-:Y:S01]  /*1540*/  UIADD3 UR71, UPT, UPT, UR75, 0x40, URZ ;  /* 0x000000404b477890 */ /* 0x000fe2000fffe0ff */
[----:B------:R-:W-:Y:S01]  /*1550*/  PRMT R6, RZ, 0x7610, R6 ;  /* 0x00007610ff067816 */ /* 0x000fe20000000006 */
[----:B------:R-:W-:Y:S01]  /*1560*/  ULEA UR72, UR58, UR72, 0x4 ;  /* 0x000000483a487291 */ /* 0x000fe2000f8e20ff */
[----:B------:R-:W-:Y:S01]  /*1570*/  STS.U16 [R38+UR74+0x800], R21 ;  /* 0x0008001526007988 */ /* 0x000fe2000800044a */
[----:B-1----:R-:W-:Y:S01]  /*1580*/  PRMT R17, RZ, 0x7610, R17 ;  /* 0x00007610ff117816 */ /* 0x002fe20000000011 */
[----:B------:R-:W-:Y:S01]  /*1590*/  VOTEU.ALL UP2, P4 ;  /* 0x0000000000ff7886 */ /* 0x000fe20002040000 */
[----:B------:R-:W-:Y:S01]  /*15a0*/  VOTEU.ALL UP0, P4 ;  /* 0x0000000000ff7886 */ /* 0x000fe20002000000 */
[----:B------:R1:W-:Y:S01]  /*15b0*/  STS.U16 [R38+UR74+0xc00], R23 ;  /* 0x000c001726007988 */ /* 0x0003e2000800044a */
[----:B------:R-:W-:-:S02]  /*15c0*/  ISETP.LT.AND P1, PT, RZ, UR71, PT ;  /* 0x00000047ff007c0c */ /* 0x000fc4000bf21270 */
[----:B------:R-:W-:-:S04]  /*15d0*/  @!UP2 UIADD3 UR6, UPT, UPT, -UR4, 0x100000, URZ ;  /* 0x001000000406a890 */ /* 0x000fc8000fffe1ff */
[----:B------:R-:W-:Y:S02]  /*15e0*/  @!UP2 USHF.L.U32 UR7, UR6, 0xb, URZ ;  /* 0x0000000b0607a899 */ /* 0x000fe400080006ff */
[----:B------:R-:W-:Y:S01]  /*15f0*/  @!UP2 USHF.L.U32 UR6, UR6, 0x1, URZ ;  /* 0x000000010606a899 */ /* 0x000fe200080006ff */
[----:B------:R-:W-:Y:S01]  /*1600*/  STS.U16 [R38+UR74+0x1000], R25 ;  /* 0x0010001926007988 */ /* 0x000fe2000800044a */
[----:B------:R-:W-:Y:S02]  /*1610*/  PRMT R10, RZ, 0x7610, R10 ;  /* 0x00007610ff0a7816 */ /* 0x000fe4000000000a */
[----:B------:R-:W-:Y:S01]  /*1620*/  PRMT R14, RZ, 0x7610, R14 ;  /* 0x00007610ff0e7816 */ /* 0x000fe2000000000e */
[----:B------:R2:W-:Y:S01]  /*1630*/  STS.U16 [R38+UR74+0x1400], R27 ;  /* 0x0014001b26007988 */ /* 0x0005e2000800044a */
[----:B------:R-:W-:Y:S02]  /*1640*/  PRMT R18, RZ, 0x7610, R18 ;  /* 0x00007610ff127816 */ /* 0x000fe40000000012 */
[----:B-1----:R-:W-:Y:S01]  /*1650*/  PRMT R23, RZ, 0x7610, R23 ;  /* 0x00007610ff177816 */ /* 0x002fe20000000017 */
[----:B------:R-:W-:Y:S01]  /*1660*/  STS.U16 [R38+UR74+0x1800], R29 ;  /* 0x0018001d26007988 */ /* 0x000fe2000800044a */
[----:B------:R-:W-:-:S02]  /*1670*/  PRMT R24, RZ, 0x7610, R24 ;  /* 0x00007610ff187816 */ /* 0x000fc40000000018 */
[----:B------:R-:W-:Y:S01]  /*1680*/  PRMT R28, RZ, 0x7610, R28 ;  /* 0x00007610ff1c7816 */ /* 0x000fe2000000001c */
[----:B------:R1:W-:Y:S01]  /*1690*/  STS.U16 [R38+UR74+0x1c00], R31 ;  /* 0x001c001f26007988 */ /* 0x0003e2000800044a */
[----:B------:R-:W-:Y:S02]  /*16a0*/  PRMT R32, RZ, 0x7610, R32 ;  /* 0x00007610ff207816 */ /* 0x000fe40000000020 */
[----:B--2---:R-:W-:Y:S01]  /*16b0*/  PRMT R27, RZ, 0x7610, R27 ;  /* 0x00007610ff1b7816 */ /* 0x004fe2000000001b */
[----:B------:R2:W-:Y:S01]  /*16c0*/  STS.U16 [R38+UR74+0x2000], R33 ;  /* 0x0020002126007988 */ /* 0x0005e2000800044a */
[----:B------:R-:W-:Y:S02]  /*16d0*/  PRMT R7, RZ, 0x7610, R7 ;  /* 0x00007610ff077816 */ /* 0x000fe40000000007 */
[----:B------:R-:W-:Y:S01]  /*16e0*/  PRMT R11, RZ, 0x7610, R11 ;  /* 0x00007610ff0b7816 */ /* 0x000fe2000000000b */
[----:B------:R3:W-:Y:S01]  /*16f0*/  STS.U16 [R38+UR74+0x2400], R35 ;  /* 0x0024002326007988 */ /* 0x0007e2000800044a */
[----:B------:R-:W-:-:S02]  /*1700*/  PRMT R19, RZ, 0x7610, R19 ;  /* 0x00007610ff137816 */ /* 0x000fc40000000013 */
[----:B-1----:R-:W-:Y:S01]  /*1710*/  PRMT R31, RZ, 0x7610, R31 ;  /* 0x00007610ff1f7816 */ /* 0x002fe2000000001f */
[----:B------:R1:W-:Y:S01]  /*1720*/  STS.U16 [R38+UR74+0x2800], R37 ;  /* 0x0028002526007988 */ /* 0x0003e2000800044a */
[----:B------:R-:W-:Y:S02]  /*1730*/  PRMT R25, RZ, 0x7610, R25 ;  /* 0x00007610ff197816 */ /* 0x000fe40000000019 */
[----:B------:R-:W-:Y:S01]  /*1740*/  PRMT R29, RZ, 0x7610, R29 ;  /* 0x00007610ff1d7816 */ /* 0x000fe2000000001d */
[----:B------:R-:W-:Y:S01]  /*1750*/  STS.U16 [R38+UR74+0x2c00], R103 ;  /* 0x002c006726007988 */ /* 0x000fe2000800044a */
[----:B--2---:R-:W-:Y:S02]  /*1760*/  PRMT R33, RZ, 0x7610, R33 ;  /* 0x00007610ff217816 */ /* 0x004fe40000000021 */
[----:B---3--:R-:W-:Y:S01]  /*1770*/  PRMT R35, RZ, 0x7610, R35 ;  /* 0x00007610ff237816 */ /* 0x008fe20000000023 */
[----:B------:R-:W-:Y:S01]  /*1780*/  STS.U16 [R38+UR74+0x3000], R105 ;  /* 0x0030006926007988 */ /* 0x000fe2000800044a */
[----:B------:R-:W-:-:S02]  /*1790*/  PRMT R8, RZ, 0x7610, R8 ;  /* 0x00007610ff087816 */ /* 0x000fc40000000008 */
[----:B-1----:R-:W-:Y:S01]  /*17a0*/  PRMT R37, RZ, 0x7610, R37 ;  /* 0x00007610ff257816 */ /* 0x002fe20000000025 */
[----:B------:R1:W-:Y:S01]  /*17b0*/  STS.U16 [R38+UR74+0x3400], R13 ;  /* 0x0034000d26007988 */ /* 0x0003e2000800044a */
[----:B------:R-:W-:Y:S02]  /*17c0*/  PRMT R12, RZ, 0x7610, R12 ;  /* 0x00007610ff0c7816 */ /* 0x000fe4000000000c */
[----:B------:R-:W-:Y:S01]  /*17d0*/  PRMT R16, RZ, 0x7610, R16 ;  /* 0x00007610ff107816 */ /* 0x000fe20000000010 */
[----:B------:R2:W-:Y:S01]  /*17e0*/  STS.U16 [R38+UR74+0x3800], R9 ;  /* 0x0038000926007988 */ /* 0x0005e2000800044a */
[----:B------:R-:W-:Y:S02]  /*17f0*/  PRMT R22, RZ, 0x7610, R22 ;  /* 0x00007610ff167816 */ /* 0x000fe40000000016 */
[----:B------:R-:W-:Y:S01]  /*1800*/  PRMT R26, RZ, 0x7610, R26 ;  /* 0x00007610ff1a7816 */ /* 0x000fe2000000001a */
[----:B------:R3:W-:Y:S01]  /*1810*/  STS.U16 [R38+UR74+0x3c00], R15 ;  /* 0x003c000f26007988 */ /* 0x0007e2000800044a */
[----:B------:R-:W-:-:S02]  /*1820*/  PRMT R30, RZ, 0x7610, R30 ;  /* 0x00007610ff1e7816 */ /* 0x000fc4000000001e */
[----:B-1----:R-:W-:Y:S01]  /*1830*/  PRMT R13, RZ, 0x7610, R13 ;  /* 0x00007610ff0d7816 */ /* 0x002fe2000000000d */
[----:B------:R1:W-:Y:S01]  /*1840*/  STS.U16 [R39+UR74+0x200], R34 ;  /* 0x0002002227007988 */ /* 0x0003e2000800044a */
[----:B--2---:R-:W-:-:S03]  /*1850*/  PRMT R9, RZ, 0x7610, R9 ;  /* 0x00007610ff097816 */ /* 0x004fc60000000009 */
[----:B------:R2:W-:Y:S01]  /*1860*/  STS.U16 [R39+UR74+0x600], R36 ;  /* 0x0006002427007988 */ /* 0x0005e2000800044a */
[----:B---3--:R-:W-:-:S03]  /*1870*/  PRMT R15, RZ, 0x7610, R15 ;  /* 0x00007610ff0f7816 */ /* 0x008fc6000000000f */
[----:B------:R-:W-:Y:S01]  /*1880*/  STS.U16 [R39+UR74+0xa00], R102 ;  /* 0x000a006627007988 */ /* 0x000fe2000800044a */
[----:B-1----:R-:W-:-:S03]  /*1890*/  PRMT R34, RZ, 0x7610, R34 ;  /* 0x00007610ff227816 */ /* 0x002fc60000000022 */
[----:B------:R-:W-:Y:S01]  /*18a0*/  STS.U16 [R39+UR74+0xe00], R104 ;  /* 0x000e006827007988 */ /* 0x000fe2000800044a */
[----:B--2---:R-:W-:-:S03]  /*18b0*/  PRMT R36, RZ, 0x7610, R36 ;  /* 0x00007610ff247816 */ /* 0x004fc60000000024 */
[----:B------:R1:W-:Y:S04]  /*18c0*/  STS.U16 [R39+UR74+0x1200], R106 ;  /* 0x0012006a27007988 */ /* 0x0003e8000800044a */
        /* <DEDUP_REMOVED lines=10> */
[----:B------:R2:W-:Y:S01]  /*1970*/  STS.U16 [R39+UR74+0x3e00], R130 ;  /* 0x003e008227007988 */ /* 0x0005e2000800044a */
[----:B------:R-:W-:Y:S01]  /*1980*/  STTM.16dp32bit_t0_t15.x32 tmem[UR72], RZ ;  /* 0x000000ff000079ed */ /* 0x000fe20008a80048 */
[----:B------:R-:W-:Y:S01]  /*1990*/  STTM.16dp32bit_t16_t31.x32 tmem[UR72+0x20], RZ ;  /* 0x000020ff000079ed */ /* 0x000fe20008aa0048 */
[----:B------:R-:W3:Y:S02]  /*19a0*/  FENCE.VIEW.ASYNC.T ;  /* 0x00000000000073c6 */ /* 0x000ee40000000200 */
[----:B---3--:R-:W-:Y:S01]  /*19b0*/  BAR.SYNC.DEFER_BLOCKING 0x0 ;  /* 0x0000000000007b1d */ /* 0x008fe20000010000 */
[----:B-1----:R-:W-:-:S05]  /*19c0*/  PRMT R106, RZ, 0x7610, R106 ;  /* 0x00007610ff6a7816 */ /* 0x002fca000000006a */
[----:B------:R-:W1:Y:S02]  /*19d0*/  FENCE.VIEW.ASYNC.S ;  /* 0x00000000000073c6 */ /* 0x000e640000000000 */
[----:B-1----:R1:W3:Y:S02]  /*19e0*/  @!UP0 SYNCS.EXCH.64 URZ, [UR70], UR6 ;  /* 0x0000000646ff85b2 */ /* 0x0022e40008000100 */
[----:B---3--:R-:W-:Y:S06]  /*19f0*/  BAR.SYNC.DEFER_BLOCKING 0x0 ;  /* 0x0000000000007b1d */ /* 0x008fec0000010000 */
[----:B------:R-:W3:Y:S04]  /*1a00*/  @P1 LDG.E.U16 R5, desc[UR18][R108.64] ;  /* 0x000000126c051981 */ /* 0x000ee8000c1e1500 */
[----:B------:R-:W4:Y:S04]  /*1a10*/  @P1 LDG.E.U16 R9, desc[UR18][R94.64] ;  /* 0x000000125e091981 */ /* 0x000f28000c1e1500 */
[----:B------:R-:W2:Y:S04]  /*1a20*/  @P1 LDG.E.U16 R13, desc[UR18][R86.64] ;  /* 0x00000012560d1981 */ /* 0x000ea8000c1e1500 */
        /* <DEDUP_REMOVED lines=28> */
[----:B------:R-:W2:Y:S01]  /*1bf0*/  @P1 LDG.E.U16 R106, desc[UR18][R40.64] ;  /* 0x00000012286a1981 */ /* 0x000ea2000c1e1500 */
[C---:B------:R-:W-:Y:S01]  /*1c00*/  LOP3.LUT R21, R3.reuse, 0x3f, RZ, 0xc0, !PT ;  /* 0x0000003f03157812 */ /* 0x040fe200078ec0ff */
[----:B------:R-:W-:Y:S01]  /*1c10*/  IMAD.SHL.U32 R102, R3, 0x80, RZ ;  /* 0x0000008003667824 */ /* 0x000fe200078e00ff */
[----:B0-----:R-:W-:Y:S01]  /*1c20*/  SHF.R.S32.HI R4, RZ, 0x7, R3 ;  /* 0x00000007ff047819 */ /* 0x001fe20000011403 */
[----:B------:R-:W-:Y:S01]  /*1c30*/  VOTEU.ALL UP0, P4 ;  /* 0x0000000000ff7886 */ /* 0x000fe20002000000 */
[----:B-1----:R-:W-:-:S04]  /*1c40*/  @!UP2 UIADD3 UR6, UPT, UPT, -UR4, 0x100000, URZ ;  /* 0x001000000406a890 */ /* 0x002fc8000fffe1ff */
[----:B------:R-:W-:Y:S02]  /*1c50*/  @!UP2 USHF.L.U32 UR7, UR6, 0xb, URZ ;  /* 0x0000000b0607a899 */ /* 0x000fe400080006ff */
[----:B------:R-:W-:Y:S01]  /*1c60*/  @!UP2 USHF.L.U32 UR6, UR6, 0x1, URZ ;  /* 0x000000010606a899 */ /* 0x000fe200080006ff */
[----:B------:R-:W-:Y:S01]  /*1c70*/  IMAD.SHL.U32 R103, R21, 0x2, RZ ;  /* 0x0000000215677824 */ /* 0x000fe200078e00ff */
[----:B------:R-:W-:Y:S01]  /*1c80*/  SGXT R4, R4, 0x1 ;  /* 0x000000010404781a */ /* 0x000fe20000000200 */
[----:B------:R-:W-:Y:S02]  /*1c90*/  UIADD3 UR68, UPT, UPT, UR73, 0x100000, URZ ;  /* 0x0010000049447890 */ /* 0x000fe4000fffe0ff */
[----:B------:R-:W-:-:S04]  /*1ca0*/  @!UP2 UIADD3 UR4, UPT, UPT, -UR4, 0x100000, URZ ;  /* 0x001000000404a890 */ /* 0x000fc8000fffe1ff */
[----:B------:R-:W-:Y:S02]  /*1cb0*/  @!UP2 USHF.L.U32 UR5, UR4, 0xb, URZ ;  /* 0x0000000b0405a899 */ /* 0x000fe400080006ff */
[----:B------:R-:W-:Y:S02]  /*1cc0*/  @!UP2 USHF.L.U32 UR4, UR4, 0x1, URZ ;  /* 0x000000010404a899 */ /* 0x000fe400080006ff */
[----:B------:R-:W-:Y:S01]  /*1cd0*/  UIADD3 UR53, UPT, UPT, UR74, 0x8000, URZ ;  /* 0x000080004a357890 */ /* 0x000fe2000fffe0ff */
[----:B------:R-:W-:Y:S01]  /*1ce0*/  LOP3.LUT R103, R103, 0x90, R4, 0x78, !PT ;  /* 0x0000009067677812 */ /* 0x000fe200078e7804 */
[----:B------:R-:W-:Y:S01]  /*1cf0*/  UIADD3 UR17, UPT, UPT, UR59, UR68, URZ ;  /* 0x000000443b117290 */ /* 0x000fe2000fffe0ff */
[----:B------:R-:W-:Y:S02]  /*1d00*/  ISETP.EQ.U32.AND P2, PT, RZ, UR52, P1 ;  /* 0x00000034ff007c0c */ /* 0x000fe40008f42070 */
[----:B------:R-:W-:Y:S01]  /*1d10*/  LOP3.LUT R102, R103, 0x2000, R102, 0xf8, !PT ;  /* 0x0000200067667812 */ /* 0x000fe200078ef866 */
[----:B------:R-:W-:Y:S01]  /*1d20*/  ULEA UR17, UR58, UR17, 0x3 ;  /* 0x000000113a117291 */ /* 0x000fe2000f8e18ff */
[----:B------:R0:W1:Y:S01]  /*1d30*/  @!UP0 SYNCS.EXCH.64 URZ, [UR74+0x10008], UR6 ;  /* 0x010008064aff85b2 */ /* 0x0000620008000100 */
[----:B------:R-:W-:Y:S01]  /*1d40*/  VOTEU.ALL UP0, P4 ;  /* 0x0000000000ff7886 */ /* 0x000fe20002000000 */
[----:B------:R-:W-:-:S02]  /*1d50*/  LOP3.LUT R103, R102, 0x20, RZ, 0x3c, !PT ;  /* 0x0000002066677812 */ /* 0x000fc400078e3cff */
[C---:B------:R-:W-:Y:S02]  /*1d60*/  LOP3.LUT R104, R102.reuse, 0x40, RZ, 0x3c, !PT ;  /* 0x0000004066687812 */ /* 0x040fe400078e3cff */
[----:B------:R-:W-:Y:S02]  /*1d70*/  LOP3.LUT R105, R102, 0x60, RZ, 0x3c, !PT ;  /* 0x0000006066697812 */ /* 0x000fe400078e3cff */
[----:B------:R-:W-:-:S04]  /*1d80*/  LOP3.LUT R4, R3, 0x80, RZ, 0xc0, !PT ;  /* 0x0000008003047812 */ /* 0x000fc800078ec0ff */
[----:B------:R-:W-:Y:S01]  /*1d90*/  R2UR UR69, R4 ;  /* 0x00000000044572ca */ /* 0x000fe200000e0000 */
[----:B---3--:R0:W-:Y:S04]  /*1da0*/  STS.U16 [R102+UR74+0x4000], R5 ;  /* 0x0040000566007988 */ /* 0x0081e8000800044a */
[----:B----4-:R0:W-:Y:S04]  /*1db0*/  STS.U16 [R102+UR74+0x4400], R9 ;  /* 0x0044000966007988 */ /* 0x0101e8000800044a */
[----:B--2---:R0:W-:Y:S04]  /*1dc0*/  STS.U16 [R102+UR74+0x4800], R13 ;  /* 0x0048000d66007988 */ /* 0x0041e8000800044a */
        /* <DEDUP_REMOVED lines=29> */
[----:B-1----:R1:W-:Y:S06]  /*1fa0*/  MEMBAR.ALL.CTA ;  /* 0x0000000000007992 */ /* 0x0023ec0000008000 */
[----:B-1----:R-:W-:Y:S04]  /*1fb0*/  FENCE.VIEW.ASYNC.S ;  /* 0x00000000000073c6 */ /* 0x002fe80000000000 */
[----:B------:R-:W1:Y:S02]  /*1fc0*/  FENCE.VIEW.ASYNC.S ;  /* 0x00000000000073c6 */ /* 0x000e640000000000 */
[----:B-1----:R0:W1:Y:S02]  /*1fd0*/  @!UP0 SYNCS.EXCH.64 URZ, [UR74+0x8000], UR4 ;  /* 0x008000044aff85b2 */ /* 0x0020640008000100 */
[----:B-1----:R-:W-:Y:S06]  /*1fe0*/  BAR.SYNC.DEFER_BLOCKING 0x0 ;  /* 0x0000000000007b1d */ /* 0x002fec0000010000 */
[----:B0-----:R-:W-:Y:S05]  /*1ff0*/  @!P2 BRA `(.L_x_6) ;  /* 0x0000000000d8a947 */ /* 0x001fea0003800000 */
[----:B------:R-:W-:Y:S02]  /*2000*/  USHF.R.U32.HI UR10, URZ, 0x4, UR74 ;  /* 0x00000004ff0a7899 */ /* 0x000fe4000801164a */
[----:B------:R-:W-:Y:S02]  /*2010*/  UIADD3 UR5, UPT, UPT, UR74, 0x4000, URZ ;  /* 0x000040004a057890 */ /* 0x000fe4000fffe0ff */
[----:B------:R-:W-:Y:S02]  /*2020*/  USGXT.U32 UR10, UR10, 0xe ;  /* 0x0000000e0a0a789a */ /* 0x000fe40008000000 */
[----:B------:R-:W-:Y:S02]  /*2030*/  USHF.R.U32.HI UR5, URZ, 0x4, UR5 ;  /* 0x00000004ff057899 */ /* 0x000fe40008011605 */
[----:B------:R-:W-:Y:S02]  /*2040*/  UIADD3 UR26, UP0, UPT, UR10, 0x80, URZ ;  /* 0x000000800a1a7890 */ /* 0x000fe4000ff1e0ff */
[----:B------:R-:W-:Y:S01]  /*2050*/  USGXT.U32 UR8, UR5, 0xe ;  /* 0x0000000e0508789a */ /* 0x000fe20008000000 */
[----:B------:R-:W-:Y:S01]  /*2060*/  UMOV UR4, URZ ;  /* 0x000000ff00047c82 */ /* 0x000fe20008000000 */
[----:B------:R-:W-:Y:S01]  /*2070*/  UMOV UR6, URZ ;  /* 0x000000ff00067c82 */ /* 0x000fe20008000000 */
[----:B------:R-:W-:-:S02]  /*2080*/  UIADD3.X UR27, UPT, UPT, UR4, 0x40004040, URZ, UP0, !UPT ;  /* 0x40004040041b7890 */ /* 0x000fc400087fe4ff */
[----:B------:R-:W-:Y:S01]  /*2090*/  UIADD3 UR34, UP0, UPT, UR8, 0x2, URZ ;  /* 0x0000000208227890 */ /* 0x000fe2000ff1e0ff */
[----:B------:R-:W-:Y:S01]  /*20a0*/  UMOV UR4, UR53 ;  /* 0x0000003500047c82 */ /* 0x000fe20008000000 */
[----:B------:R-:W-:Y:S02]  /*20b0*/  UMOV UR5, URZ ;  /* 0x000000ff00057c82 */ /* 0x000fe40008000000 */
[----:B------:R-:W-:Y:S01]  /*20c0*/  UIADD3.X UR35, UPT, UPT, UR6, 0x40004040, URZ, UP0, !UPT ;  /* 0x4000404006237890 */ /* 0x000fe200087fe4ff */
[----:B------:R-:W-:Y:S01]  /*20d0*/  UMOV UR16, UR4 ;  /* 0x0000000400107c82 */ /* 0x000fe20008000000 */
[----:B------:R-:W-:Y:S02]  /*20e0*/  UIADD3.64 UR4, UPT, UPT, UR26, 0x80, URZ ;  /* 0x000000801a047897 */ /* 0x000fe4000fffe0ff */
[----:B------:R-:W-:Y:S02]  /*20f0*/  UIADD3.64 UR44, UPT, UPT, UR34, 0x2, URZ ;  /* 0x00000002222c7897 */ /* 0x000fe4000fffe0ff */
[----:B------:R-:W-:-:S02]  /*2100*/  UIADD3.64 UR6, UPT, UPT, UR26, 0x100, URZ ;  /* 0x000001001a067897 */ /* 0x000fc4000fffe0ff */
[----:B------:R-:W-:Y:S02]  /*2110*/  UIADD3.64 UR46, UPT, UPT, UR34, 0x4, URZ ;  /* 0x00000004222e7897 */ /* 0x000fe4000fffe0ff */
[----:B------:R-:W-:Y:S02]  /*2120*/  UIADD3.64 UR36, UPT, UPT, UR26, 0x180, URZ ;  /* 0x000001801a247897 */ /* 0x000fe4000fffe0ff */
[----:B------:R-:W-:Y:S02]  /*2130*/  UIADD3.64 UR48, UPT, UPT, UR34, 0x1fe, URZ ;  /* 0x000001fe22307897 */ /* 0x000fe4000fffe0ff */
[----:B------:R-:W-:Y:S02]  /*2140*/  UIADD3.64 UR38, UPT, UPT, UR26, 0x200, URZ ;  /* 0x000002001a267897 */ /* 0x000fe4000fffe0ff */
[----:B------:R-:W-:Y:S02]  /*2150*/  UIADD3.64 UR50, UPT, UPT, UR34, 0x200, URZ ;  /* 0x0000020022327897 */ /* 0x000fe4000fffe0ff */
[----:B------:R-:W-:-:S02]  /*2160*/  UIADD3.64 UR40, UPT, UPT, UR26, 0x280, URZ ;  /* 0x000002801a287897 */ /* 0x000fc4000fffe0ff */
[----:B------:R-:W-:Y:S01]  /*2170*/  UIADD3.64 UR54, UPT, UPT, UR34, 0x202, URZ ;  /* 0x0000020222367897 */ /* 0x000fe2000fffe0ff */
[----:B------:R-:W-:Y:S01]  /*2180*/  UMOV UR30, 0x0 ;  /* 0x00000000001e7882 */ /* 0x000fe20000000000 */
[----:B------:R-:W-:Y:S01]  /*2190*/  UMOV UR31, 0x4108010 ;  /* 0x04108010001f7882 */ /* 0x000fe20000000000 */
[----:B------:R-:W-:Y:S01]  /*21a0*/  UIADD3.64 UR42, UPT, UPT, UR26, 0x300, URZ ;  /* 0x000003001a2a7897 */ /* 0x000fe2000fffe0ff */
[----:B------:R-:W-:Y:S01]  /*21b0*/  UMOV UR11, 0x40004040 ;  /* 0x40004040000b7882 */ /* 0x000fe20000000000 */
[----:B------:R-:W-:Y:S01]  /*21c0*/  UIADD3.64 UR56, UPT, UPT, UR34, 0x204, URZ ;  /* 0x0000020422387897 */ /* 0x000fe2000fffe0ff */
[----:B------:R-:W-:Y:S01]  /*21d0*/  UMOV UR9, 0x40004040 ;  /* 0x4000404000097882 */ /* 0x000fe20000000000 */
[----:B------:R-:W-:Y:S01]  /*21e0*/  UMOV UR28, 0x0 ;  /* 0x00000000001c7882 */ /* 0x000fe20000000000 */
[----:B------:R-:W-:Y:S01]  /*21f0*/  UMOV UR29, 0x4108010 ;  /* 0x04108010001d7882 */ /* 0x000fe20000000000 */
[----:B------:R-:W-:Y:S01]  /*2200*/  UMOV UR24, 0x0 ;  /* 0x0000000000187882 */ /* 0x000fe20000000000 */
[----:B------:R-:W-:Y:S01]  /*2210*/  UMOV UR25, 0x4108010 ;  /* 0x0410801000197882 */ /* 0x000fe20000000000 */
[----:B------:R0:W-:Y:S01]  /*2220*/  UTCHMMA gdesc[UR10], gdesc[UR8], tmem[UR68], tmem[UR30], idesc[UR31], !UPT ;  /* 0x00ff1e080a0075ea */ /* 0x0001e2000f800044 */
[----:B------:R-:W-:Y:S01]  /*2230*/  UMOV UR22, 0x0 ;  /* 0x0000000000167882 */ /* 0x000fe20000000000 */
[----:B------:R-:W-:Y:S01]  /*2240*/  UMOV UR23, 0x4108010 ;  /* 0x0410801000177882 */ /* 0x000fe20000000000 */
[----:B------:R0:W-:Y:S01]  /*2250*/  UTCHMMA gdesc[UR26], gdesc[UR34], tmem[UR68], tmem[UR28], idesc[UR29], UPT ;  /* 0x00ff1c221a0075ea */ /* 0x0001e2000b800044 */
        /* <DEDUP_REMOVED lines=12> */
[----:B------:R0:W-:Y:S01]  /*2320*/  UTCHMMA gdesc[UR40], gdesc[UR54], tmem[UR68], tmem[UR12], idesc[UR13], UPT ;  /* 0x00ff0c36280075ea */ /* 0x0001e2000b800044 */
[----:B------:R0:W-:Y:S01]  /*2330*/  UTCHMMA gdesc[UR42], gdesc[UR56], tmem[UR68], tmem[UR32], idesc[UR33], UPT ;  /* 0x00ff20382a0075ea */ /* 0x0001e2000b800044 */
[----:B------:R0:W-:Y:S01]  /*2340*/  UTCBAR [UR16], URZ ;  /* 0x000000ff100073e9 */ /* 0x0001e200080000ff */
[----:B------:R-:W-:Y:S01]  /*2350*/  NOP ;  /* 0x0000000000007918 */ /* 0x000fe20000000000 */
.L_x_6:
[----:B------:R-:W-:Y:S05]  /*2360*/  @!P1 BRA `(.L_x_7) ;  /* 0x0000000000089947 */ /* 0x000fea0003800000 */
[----:B------:R-:W1:Y:S02]  /*2370*/  SYNCS.PHASECHK.TRANS64.TRYWAIT P0, [UR74+0x8000], RZ ;  /* 0x008000ffff0075a7 */ /* 0x000e64000800114a */
[----:B-1----:R-:W-:Y:S05]  /*2380*/  @!P0 BRA `(.L_x_8) ;  /* 0x0000005c00088947 */ /* 0x002fea0003800000 */
.L_x_7:
[----:B------:R-:W-:Y:S01]  /*2390*/  BAR.SYNC.DEFER_BLOCKING 0x0 ;  /* 0x0000000000007b1d */ /* 0x000fe20000010000 */
[----:B0-----:R-:W-:Y:S01]  /*23a0*/  USHF.R.U32.HI UR54, URZ, 0x2, UR69 ;  /* 0x00000002ff367899 */ /* 0x001fe20008011645 */
[C---:B------:R-:W-:Y:S02]  /*23b0*/  LOP3.LUT R36, R3.reuse, 0xf, RZ, 0xc0, !PT ;  /* 0x0000000f03247812 */ /* 0x040fe400078ec0ff */
[----:B------:R-:W-:Y:S02]  /*23c0*/  LOP3.LUT R37, R3, 0x60, RZ, 0xc0, !PT ;  /* 0x0000006003257812 */ /* 0x000fe400078ec0ff */
[----:B------:R-:W0:Y:S01]  /*23d0*/  LDCU UR4, c[0x0][0x3a8] ;  /* 0x00007500ff0477ac */ /* 0x000e220008000800 */
[----:B------:R-:W-:Y:S01]  /*23e0*/  IMAD.U32 R106, RZ, RZ, UR54 ;  /* 0x00000036ff6a7e24 */ /* 0x000fe2000f8e00ff */
[----:B------:R-:W-:Y:S01]  /*23f0*/  LDTM.16dp32bit_t0_t15.x16 R4, tmem[UR17] ;  /* 0x00000011000479ee */ /* 0x000fe20008a00000 */
[----:B------:R-:W0:Y:S01]  /*2400*/  LDTM.16dp32bit_t16_t31.x16 R4, tmem[UR17+0x10] ;  /* 0x00001011000479ee */ /* 0x000e220008a20000 */
[----:B------:R-:W-:Y:S01]  /*2410*/  LEA.HI R123, R37, R36, RZ, 0x1f ;  /* 0x00000024257b7211 */ /* 0x000fe200078ff8ff */
[----:B------:R-:W1:Y:S01]  /*2420*/  LDCU.64 UR6, c[0x0][0x3d0] ;  /* 0x00007a00ff0677ac */ /* 0x000e620008000a00 */
[----:B------:R-:W-:-:S02]  /*2430*/  SHF.R.U32.HI R122, RZ, 0x5, R0 ;  /* 0x00000005ff7a7819 */ /* 0x000fc40000011600 */
[----:B------:R-:W-:Y:S01]  /*2440*/  LOP3.LUT R106, R106, 0x10, R3, 0xf8, !PT ;  /* 0x000000106a6a7812 */ /* 0x000fe200078ef803 */
[C---:B------:R-:W-:Y:S01]  /*2450*/  VIADD R107, R123.reuse, UR75 ;  /* 0x0000004b7b6b7c36 */ /* 0x040fe20008000000 */
[----:B------:R-:W-:Y:S01]  /*2460*/  PRMT R179, RZ, 0x7610, R179 ;  /* 0x00007610ffb37816 */ /* 0x000fe200000000b3 */
[----:B------:R-:W-:Y:S01]  /*2470*/  IMAD.SHL.U32 R123, R123, 0x8, RZ ;  /* 0x000000087b7b7824 */ /* 0x000fe200078e00ff */
[C---:B------:R-:W-:Y:S02]  /*2480*/  LOP3.LUT R22, R106.reuse, 0x2, RZ, 0xfc, !PT ;  /* 0x000000026a167812 */ /* 0x040fe400078efcff */
[C---:B------:R-:W-:Y:S02]  /*2490*/  LOP3.LUT R24, R106.reuse, 0x3, RZ, 0xfc, !PT ;  /* 0x000000036a187812 */ /* 0x040fe400078efcff */
[C---:B------:R-:W-:Y:S02]  /*24a0*/  ISETP.GE.AND P0, PT, R107.reuse, R22, PT ;  /* 0x000000166b00720c */ /* 0x040fe40003f06270 */
[C---:B------:R-:W-:Y:S01]  /*24b0*/  LOP3.LUT R26, R106.reuse, 0x4, RZ, 0xfc, !PT ;  /* 0x000000046a1a7812 */ /* 0x040fe200078efcff */
[----:B------:R-:W2:Y:S01]  /*24c0*/  @!P4 SYNCS.CCTL.IV [UR74+0x8000] ;  /* 0x00800000ff00c9b1 */ /* 0x000ea2000800004a */
[C---:B------:R-:W-:Y:S01]  /*24d0*/  ISETP.GE.AND P6, PT, R107.reuse, R24, PT ;  /* 0x000000186b00720c */ /* 0x040fe20003fc6270 */
[----:B------:R-:W-:Y:S01]  /*24e0*/  NOP ;  /* 0x0000000000007918 */ /* 0x000fe20000000000 */
[C---:B------:R-:W-:Y:S01]  /*24f0*/  LOP3.LUT R22, R106.reuse, 0x7, RZ, 0xfc, !PT ;  /* 0x000000076a167812 */ /* 0x040fe200078efcff */
[----:B-1----:R-:W-:Y:S01]  /*2500*/  UIMAD UR6, UR76, UR6, URZ ;  /* 0x000000064c0672a4 */ /* 0x002fe2000f8e02ff */
[----:B------:R-:W-:Y:S01]  /*2510*/  ISETP.GE.AND P5, PT, R107, R26, PT ;  /* 0x0000001a6b00720c */ /* 0x000fe20003fa6270 */
[----:B------:R-:W-:Y:S01]  /*2520*/  IMAD R21, R21, UR7, RZ ;  /* 0x0000000715157c24 */ /* 0x000fe2000f8e02ff */
[----:B------:R-:W-:Y:S01]  /*2530*/  LOP3.LUT R28, R106, 0x5, RZ, 0xfc, !PT ;  /* 0x000000056a1c7812 */ /* 0x000fe200078efcff */
[----:B0-----:R-:W-:Y:S01]  /*2540*/  FMUL R23, R6, UR4 ;  /* 0x0000000406177c20 */ /* 0x001fe20008400000 */
[----:B------:R-:W-:Y:S01]  /*2550*/  LOP3.LUT R6, R106, 0x6, RZ, 0xfc, !PT ;  /* 0x000000066a067812 */ /* 0x000fe200078efcff */
[----:B------:R-:W-:Y:S01]  /*2560*/  FMUL R7, R7, UR4 ;  /* 0x0000000407077c20 */ /* 0x000fe20008400000 */
[----:B------:R-:W-:Y:S01]  /*2570*/  FMUL R8, R8, UR4 ;  /* 0x0000000408087c20 */ /* 0x000fe20008400000 */
[----:B------:R-:W-:Y:S01]  /*2580*/  FMUL R9, R9, UR4 ;  /* 0x0000000409097c20 */ /* 0x000fe20008400000 */
[----:B------:R-:W-:Y:S01]  /*2590*/  FSEL R23, R23, -INF , P0 ;  /* 0xff80000017177808 */ /* 0x000fe20000000000 */
[----:B------:R-:W-:Y:S01]  /*25a0*/  FMUL R11, R11, UR4 ;  /* 0x000000040b0b7c20 */ /* 0x000fe20008400000 */
[----:B------:R-:W-:Y:S01]  /*25b0*/  ISETP.GE.AND P0, PT, R107, R6, PT ;  /* 0x000000066b00720c */ /* 0x000fe20003f06270 */
[----:B------:R-:W-:Y:S01]  /*25c0*/  FMUL R12, R12, UR4 ;  /* 0x000000040c0c7c20 */ /* 0x000fe20008400000 */
[----:B------:R-:W-:Y:S01]  /*25d0*/  LOP3.LUT R6, R106, 0x8, RZ, 0xfc, !PT ;  /* 0x000000086a067812 */ /* 0x000fe200078efcff */
[----:B------:R-:W-:Y:S01]  /*25e0*/  FMUL R10, R10, UR4 ;  /* 0x000000040a0a7c20 */ /* 0x000fe20008400000 */
[----:B------:R-:W-:Y:S01]  /*25f0*/  FSEL R25, R7, -INF , P6 ;  /* 0xff80000007197808 */ /* 0x000fe20003000000 */
[----:B------:R-:W-:Y:S01]  /*2600*/  FMUL R5, R5, UR4 ;  /* 0x0000000405057c20 */ /* 0x000fe20008400000 */
[----:B------:R-:W-:Y:S01]  /*2610*/  ISETP.GE.AND P6, PT, R107, R22, PT ;  /* 0x000000166b00720c */ /* 0x000fe20003fc6270 */
[----:B------:R-:W-:Y:S01]  /*2620*/  FMUL R13, R13, UR4 ;  /* 0x000000040d0d7c20 */ /* 0x000fe20008400000 */
[----:B------:R-:W-:Y:S01]  /*2630*/  FSEL R22, R8, -INF , P5 ;  /* 0xff80000008167808 */ /* 0x000fe20002800000 */
[----:B------:R-:W-:Y:S01]  /*2640*/  FMUL R14, R14, UR4 ;  /* 0x000000040e0e7c20 */ /* 0x000fe20008400000 */
[----:B------:R-:W-:Y:S01]  /*2650*/  ISETP.GE.AND P3, PT, R107, R28, PT ;  /* 0x0000001c6b00720c */ /* 0x000fe20003f66270 */
        /* <DEDUP_REMOVED lines=12> */
[----:B------:R-:W-:Y:S01]  /*2720*/  USHF.L.U32 UR8, UR6, 0x1, URZ ;  /* 0x0000000106087899 */ /* 0x000fe200080006ff */
[----:B------:R-:W-:Y:S01]  /*2730*/  FSEL R26, R12, -INF , P5 ;  /* 0xff8000000c1a7808 */ /* 0x000fe20002800000 */
[----:B------:R-:W-:Y:S01]  /*2740*/  UIMAD.WIDE UR4, UR6, 0x2, URZ ;  /* 0x00000002060478a5 */ /* 0x000fe2000f8e02ff */
[----:B------:R-:W-:-:S02]  /*2750*/  ISETP.GE.AND P6, PT, R107, R106, PT ;  /* 0x0000006a6b00720c */ /* 0x000fc40003fc6270 */
[C---:B------:R-:W-:Y:S02]  /*2760*/  ISETP.GT.AND P5, PT, R107.reuse, R106, PT ;  /* 0x0000006a6b00720c */ /* 0x040fe40003fa4270 */
[----:B------:R-:W-:Y:S02]  /*2770*/  FSEL R24, R10, -INF , P0 ;  /* 0xff8000000a187808 */ /* 0x000fe40000000000 */
[----:B------:R-:W-:Y:S02]  /*2780*/  ISETP.GE.AND P0, PT, R107, R8, PT ;  /* 0x000000086b00720c */ /* 0x000fe40003f06270 */
[----:B------:R-:W-:Y:S02]  /*2790*/  FSEL R7, R6, -INF , P6 ;  /* 0xff80000006077808 */ /* 0x000fe40003000000 */
[----:B------:R-:W-:Y:S02]  /*27a0*/  FSEL R8, R5, -INF , P5 ;  /* 0xff80000005087808 */ /* 0x000fe40002800000 */
[----:B------:R-:W-:-:S02]  /*27b0*/  LOP3.LUT R4, R106, 0xb, RZ, 0xfc, !PT ;  /* 0x0000000b6a047812 */ /* 0x000fc400078efcff */
[----:B------:R-:W-:Y:S02]  /*27c0*/  FMNMX3 R5, R7, R8, R23, !PT ;  /* 0x0000000807057276 */ /* 0x000fe40007800017 */
[----:B------:R-:W-:Y:S02]  /*27d0*/  ISETP.GE.AND P6, PT, R107, R4, PT ;  /* 0x000000046b00720c */ /* 0x000fe40003fc6270 */
[----:B------:R-:W-:Y:S02]  /*27e0*/  FMNMX3 R5, R5, R25, R22, !PT ;  /* 0x0000001905057276 */ /* 0x000fe40007800016 */
[----:B------:R-:W-:Y:S02]  /*27f0*/  LOP3.LUT R4, R106, 0xc, RZ, 0xfc, !PT ;  /* 0x0000000c6a047812 */ /* 0x000fe400078efcff */
[----:B------:R-:W-:Y:S02]  /*2800*/  FMNMX3 R5, R5, R27, R24, !PT ;  /* 0x0000001b05057276 */ /* 0x000fe40007800018 */
[----:B------:R-:W-:-:S02]  /*2810*/  FSEL R31, R13, -INF , P3 ;  /* 0xff8000000d1f7808 */ /* 0x000fc40001800000 */
[----:B------:R-:W-:Y:S01]  /*2820*/  ISETP.GE.AND P3, PT, R107, R4, PT ;  /* 0x000000046b00720c */ /* 0x000fe20003f66270 */
[----:B------:R-:W0:Y:S01]  /*2830*/  LDC.64 R12, c[0x0][0x390] ;  /* 0x0000e400ff0c7b82 */ /* 0x000e220000000a00 */
[C---:B------:R-:W-:Y:S02]  /*2840*/  LOP3.LUT R4, R106.reuse, 0xe, RZ, 0xfc, !PT ;  /* 0x0000000e6a047812 */ /* 0x040fe400078efcff */
[----:B------:R-:W-:Y:S02]  /*2850*/  LOP3.LUT R6, R106, 0xd, RZ, 0xfc, !PT ;  /* 0x0000000d6a067812 */ /* 0x000fe400078efcff */
[----:B------:R-:W-:Y:S02]  /*2860*/  FSEL R28, R14, -INF , P0 ;  /* 0xff8000000e1c7808 */ /* 0x000fe40000000000 */
[----:B------:R-:W-:Y:S02]  /*2870*/  FMNMX3 R5, R5, R29, R26, !PT ;  /* 0x0000001d05057276 */ /* 0x000fe4000780001a */
[----:B------:R-:W-:-:S02]  /*2880*/  ISETP.GE.AND P0, PT, R107, R4, PT ;  /* 0x000000046b00720c */ /* 0x000fc40003f06270 */
[----:B------:R-:W-:Y:S02]  /*2890*/  ISETP.GE.AND P5, PT, R107, R6, PT ;  /* 0x000000066b00720c */ /* 0x000fe40003fa6270 */
[----:B------:R-:W-:Y:S02]  /*28a0*/  LOP3.LUT R4, R106, 0xf, RZ, 0xfc, !PT ;  /* 0x0000000f6a047812 */ /* 0x000fe400078efcff */
[----:B------:R-:W-:Y:S02]  /*28b0*/  FSEL R33, R15, -INF , P6 ;  /* 0xff8000000f217808 */ /* 0x000fe40003000000 */
[----:B------:R-:W-:Y:S02]  /*28c0*/  FSEL R30, R16, -INF , P3 ;  /* 0xff800000101e7808 */ /* 0x000fe40001800000 */
[----:B------:R-:W-:Y:S02]  /*28d0*/  FMNMX3 R5, R5, R31, R28, !PT ;  /* 0x0000001f05057276 */ /* 0x000fe4000780001c */
[----:B------:R-:W-:-:S02]  /*28e0*/  ISETP.GE.AND P6, PT, R107, R4, PT ;  /* 0x000000046b00720c */ /* 0x000fc40003fc6270 */
[----:B------:R-:W-:Y:S02]  /*28f0*/  FSEL R35, R17, -INF , P5 ;  /* 0xff80000011237808 */ /* 0x000fe40002800000 */
[----:B------:R-:W-:Y:S02]  /*2900*/  FSEL R32, R18, -INF , P0 ;  /* 0xff80000012207808 */ /* 0x000fe40000000000 */
[----:B------:R-:W-:Y:S02]  /*2910*/  FMNMX3 R5, R5, R33, R30, !PT ;  /* 0x0000002105057276 */ /* 0x000fe4000780001e */
[----:B------:R-:W-:Y:S02]  /*2920*/  FSEL R111, R19, -INF , P6 ;  /* 0xff800000136f7808 */ /* 0x000fe40003000000 */
[----:B------:R-:W-:Y:S02]  /*2930*/  FMNMX3 R4, R5, R35, R32, !PT ;  /* 0x0000002305047276 */ /* 0x000fe40007800020 */
[----:B------:R-:W-:-:S02]  /*2940*/  LOP3.LUT R122, R123, 0x4, R122, 0xf8, !PT ;  /* 0x000000047b7a7812 */ /* 0x000fc400078ef87a */
[----:B------:R-:W-:Y:S02]  /*2950*/  FMNMX R5, R111, R4, !PT ;  /* 0x000000046f057209 */ /* 0x000fe40007800000 */
[----:B------:R-:W-:Y:S02]  /*2960*/  LOP3.LUT R4, R3, 0x1f, RZ, 0xc0, !PT ;  /* 0x0000001f03047812 */ /* 0x000fe400078ec0ff */
[----:B------:R-:W-:Y:S01]  /*2970*/  ISETP.GE.U32.AND P6, PT, R0, 0x80, PT ;  /* 0x000000800000780c */ /* 0x000fe20003fc6070 */
[----:B------:R-:W1:Y:S01]  /*2980*/  SHFL.BFLY PT, R6, R5, 0x10, 0x1f ;  /* 0x0e001f0005067f89 */ /* 0x000e6200000e0000 */
[----:B------:R-:W-:Y:S02]  /*2990*/  ISETP.GE.U32.AND P5, PT, R4, 0x10, PT ;  /* 0x000000100400780c */ /* 0x000fe40003fa6070 */
[----:B------:R-:W-:Y:S02]  /*29a0*/  LEA R4, R0, UR74, 0x2 ;  /* 0x0000004a00047c11 */ /* 0x000fe4000f8e10ff */
[----:B------:R-:W-:-:S02]  /*29b0*/  PRMT R181, RZ, 0x7610, R181 ;  /* 0x00007610ffb57816 */ /* 0x000fc400000000b5 */
[----:B------:R-:W-:Y:S02]  /*29c0*/  PRMT R183, RZ, 0x7610, R183 ;  /* 0x00007610ffb77816 */ /* 0x000fe400000000b7 */
[----:B------:R-:W-:Y:S02]  /*29d0*/  PRMT R185, RZ, 0x7610, R185 ;  /* 0x00007610ffb97816 */ /* 0x000fe400000000b9 */
[----:B------:R-:W-:Y:S02]  /*29e0*/  PRMT R187, RZ, 0x7610, R187 ;  /* 0x00007610ffbb7816 */ /* 0x000fe400000000bb */
[----:B------:R-:W-:Y:S02]  /*29f0*/  PRMT R189, RZ, 0x7610, R189 ;  /* 0x00007610ffbd7816 */ /* 0x000fe400000000bd */
[----:B------:R-:W-:Y:S02]  /*2a00*/  PRMT R191, RZ, 0x7610, R191 ;  /* 0x00007610ffbf7816 */ /* 0x000fe400000000bf */
[----:B------:R-:W-:-:S02]  /*2a10*/  PRMT R193, RZ, 0x7610, R193 ;  /* 0x00007610ffc17816 */ /* 0x000fc400000000c1 */
[----:B------:R-:W-:Y:S02]  /*2a20*/  PRMT R180, RZ, 0x7610, R180 ;  /* 0x00007610ffb47816 */ /* 0x000fe400000000b4 */
[----:B------:R-:W-:Y:S02]  /*2a30*/  PRMT R182, RZ, 0x7610, R182 ;  /* 0x00007610ffb67816 */ /* 0x000fe400000000b6 */
[----:B------:R-:W-:Y:S02]  /*2a40*/  PRMT R184, RZ, 0x7610, R184 ;  /* 0x00007610ffb87816 */ /* 0x000fe400000000b8 */
[----:B-1----:R-:W-:Y:S01]  /*2a50*/  FMNMX R9, R5, R6, !PT ;  /* 0x0000000605097209 */ /* 0x002fe20007800000 */
[C---:B------:R-:W-:Y:S01]  /*2a60*/  IMAD.SHL.U32 R5, R21.reuse, 0x2, RZ ;  /* 0x0000000215057824 */ /* 0x040fe200078e00ff */
[----:B------:R-:W-:Y:S01]  /*2a70*/  PRMT R186, RZ, 0x7610, R186 ;  /* 0x00007610ffba7816 */ /* 0x000fe200000000ba */
[----:B------:R-:W-:Y:S01]  /*2a80*/  IMAD.HI R6, R21, 0x2, RZ ;  /* 0x0000000215067827 */ /* 0x000fe200078e02ff */
[----:B------:R-:W-:Y:S01]  /*2a90*/  PRMT R188, RZ, 0x7610, R188 ;  /* 0x00007610ffbc7816 */ /* 0x000fe200000000bc */
[----:B--2---:R-:W-:Y:S01]  /*2aa0*/  @!P5 STS [R122+UR74+0x4000], R9 ;  /* 0x004000097a00d988 */ /* 0x004fe2000800084a */
[----:B------:R-:W-:Y:S01]  /*2ab0*/  BAR.SYNC.DEFER_BLOCKING 0x0 ;  /* 0x0000000000007b1d */ /* 0x000fe20000010000 */
[----:B0-----:R-:W-:-:S02]  /*2ac0*/  IADD3 R110, P0, P3, R5, UR8, R12 ;  /* 0x00000008056e7c10 */ /* 0x001fc4000fb1e00c */
[----:B------:R-:W-:Y:S02]  /*2ad0*/  PRMT R190, RZ, 0x7610, R190 ;  /* 0x00007610ffbe7816 */ /* 0x000fe400000000be */
[----:B------:R-:W-:Y:S02]  /*2ae0*/  IADD3.X R5, PT, PT, R6, UR5, R13, P0, P3 ;  /* 0x0000000506057c10 */ /* 0x000fe400087e640d */
[----:B------:R-:W-:Y:S02]  /*2af0*/  LOP3.LUT P0, RZ, R3, 0x1, RZ, 0xc0, !PT ;  /* 0x0000000103ff7812 */ /* 0x000fe4000780c0ff */
[----:B------:R-:W-:Y:S02]  /*2b00*/  PRMT R192, RZ, 0x7610, R192 ;  /* 0x00007610ffc07816 */ /* 0x000fe400000000c0 */
[----:B------:R-:W-:Y:S02]  /*2b10*/  ISETP.LT.U32.AND P0, PT, R0, 0x80, !P0 ;  /* 0x000000800000780c */ /* 0x000fe40004701070 */
[----:B------:R-:W-:Y:S01]  /*2b20*/  PRMT R194, RZ, 0x7610, R194 ;  /* 0x00007610ffc27816 */ /* 0x000fe200000000c2 */
[----:B------:R-:W0:Y:S04]  /*2b30*/  @!P6 LDS R34, [R4+0x4000] ;  /* 0x004000000422e984 */ /* 0x000e280000000800 */
[----:B0-----:R-:W0:Y:S02]  /*2b40*/  SHFL.BFLY PT, R11, R34, 0x1, 0x1f ;  /* 0x0c201f00220b7f89 */ /* 0x001e2400000e0000 */
[----:B0-----:R-:W-:-:S02]  /*2b50*/  FMNMX R11, R34, R11, !PT ;  /* 0x0000000b220b7209 */ /* 0x001fc40007800000 */
[----:B------:R-:W0:Y:S03]  /*2b60*/  LDC R34, c[0x0][0x3d8] ;  /* 0x0000f600ff227b82 */ /* 0x000e260000000800 */
[----:B------:R-:W-:Y:S05]  /*2b70*/  @P0 STS [R4+0x4000], R11 ;  /* 0x0040000b04000388 */ /* 0x000fea0000000800 */
[----:B------:R-:W-:Y:S01]  /*2b80*/  BAR.SYNC.DEFER_BLOCKING 0x0 ;  /* 0x0000000000007b1d */ /* 0x000fe20000010000 */
[----:B0-----:R-:W-:-:S04]  /*2b90*/  IMAD R15, R20, R34, RZ ;  /* 0x00000022140f7224 */ /* 0x001fc800078e02ff */
[C---:B------:R-:W-:Y:S01]  /*2ba0*/  IMAD R16, R34.reuse, 0x4, R15 ;  /* 0x0000000422107824 */ /* 0x040fe200078e020f */
[CC--:B------:R-:W-:Y:S01]  /*2bb0*/  LEA R174, P3, R15.reuse, R110.reuse, 0x1 ;  /* 0x0000006e0fae7211 */ /* 0x0c0fe200078608ff */
[----:B------:R-:W0:Y:S02]  /*2bc0*/  LDS R176, [R123+UR74+0x4000] ;  /* 0x0040004a7bb07984 */ /* 0x000e240008000800 */
[----:B------:R-:W-:Y:S01]  /*2bd0*/  IMAD R17, R34, 0x4, R16 ;  /* 0x0000000422117824 */ /* 0x000fe200078e0210 */
[----:B------:R-:W-:Y:S01]  /*2be0*/  LEA.HI.X.SX32 R175, R15, R5, 0x1, P3 ;  /* 0x000000050faf7211 */ /* 0x000fe200018f0eff */
[----:B------:R-:W-:Y:S01]  /*2bf0*/  BAR.SYNC.DEFER_BLOCKING 0x0 ;  /* 0x0000000000007b1d */ /* 0x000fe20000010000 */
[----:B------:R-:W-:Y:S01]  /*2c00*/  LEA R172, P3, R16, R110, 0x1 ;  /* 0x0000006e10ac7211 */ /* 0x000fe200078608ff */
[----:B------:R-:W-:-:S03]  /*2c10*/  IMAD R18, R34, 0x4, R17 ;  /* 0x0000000422127824 */ /* 0x000fc600078e0211 */
[----:B------:R-:W-:Y:S01]  /*2c20*/  LEA.HI.X.SX32 R173, R16, R5, 0x1, P3 ;  /* 0x0000000510ad7211 */ /* 0x000fe200018f0eff */
[----:B------:R-:W-:Y:S01]  /*2c30*/  IMAD R19, R34, 0x4, R18 ;  /* 0x0000000422137824 */ /* 0x000fe200078e0212 */
[----:B------:R-:W-:-:S04]  /*2c40*/  LEA R170, P3, R17, R110, 0x1 ;  /* 0x0000006e11aa7211 */ /* 0x000fc800078608ff */
[----:B------:R-:W-:Y:S02]  /*2c50*/  LEA.HI.X.SX32 R171, R17, R5, 0x1, P3 ;  /* 0x0000000511ab7211 */ /* 0x000fe400018f0eff */
[----:B------:R-:W-:-:S04]  /*2c60*/  LEA R168, P3, R18, R110, 0x1 ;  /* 0x0000006e12a87211 */ /* 0x000fc800078608ff */
[----:B------:R-:W-:Y:S02]  /*2c70*/  LEA.HI.X.SX32 R169, R18, R5, 0x1, P3 ;  /* 0x0000000512a97211 */ /* 0x000fe400018f0eff */
[----:B------:R-:W-:-:S04]  /*2c80*/  LEA R166, P3, R19, R110, 0x1 ;  /* 0x0000006e13a67211 */ /* 0x000fc800078608ff */
[----:B------:R-:W-:Y:S02]  /*2c90*/  LEA.HI.X.SX32 R167, R19, R5, 0x1, P3 ;  /* 0x0000000513a77211 */ /* 0x000fe400018f0eff */
[----:B0-----:R-:W-:-:S05]  /*2ca0*/  FMNMX R176, R176, -INF , !PT ;  /* 0xff800000b0b07809 */ /* 0x001fca0007800000 */
[--C-:B------:R-:W-:Y:S01]  /*2cb0*/  FADD R7, R7, -R176.reuse ;  /* 0x800000b007077221 */ /* 0x100fe20000000000 */
[--C-:B------:R-:W-:Y:S01]  /*2cc0*/  FADD R8, R8, -R176.reuse ;  /* 0x800000b008087221 */ /* 0x100fe20000000000 */
[--C-:B------:R-:W-:Y:S01]  /*2cd0*/  FADD R23, R23, -R176.reuse ;  /* 0x800000b017177221 */ /* 0x100fe20000000000 */
[--C-:B------:R-:W-:Y:S01]  /*2ce0*/  FADD R25, R25, -R176.reuse ;  /* 0x800000b019197221 */ /* 0x100fe20000000000 */
[----:B------:R-:W-:Y:S01]  /*2cf0*/  FMUL R6, R7, 1.4426950216293334961 ;  /* 0x3fb8aa3b07067820 */ /* 0x000fe20000400000 */
[----:B------:R-:W-:Y:S01]  /*2d00*/  FMUL R7, R8, 1.4426950216293334961 ;  /* 0x3fb8aa3b08077820 */ /* 0x000fe20000400000 */
[----:B------:R-:W-:Y:S01]  /*2d10*/  FMUL R8, R23, 1.4426950216293334961 ;  /* 0x3fb8aa3b17087820 */ /* 0x000fe20000400000 */
[----:B------:R-:W-:Y:S01]  /*2d20*/  FMUL R9, R25, 1.4426950216293334961 ;  /* 0x3fb8aa3b19097820 */ /* 0x000fe20000400000 */
[--C-:B------:R-:W-:Y:S01]  /*2d30*/  FADD R22, R22, -R176.reuse ;  /* 0x800000b016167221 */ /* 0x100fe20000000000 */
[--C-:B------:R-:W-:Y:S01]  /*2d40*/  FADD R27, R27, -R176.reuse ;  /* 0x800000b01b1b7221 */ /* 0x100fe20000000000 */
[----:B------:R-:W-:Y:S01]  /*2d50*/  MUFU.EX2 R6, R6 ;  /* 0x0000000600067308 */ /* 0x000fe20000000800 */
[--C-:B------:R-:W-:Y:S01]  /*2d60*/  FADD R24, R24, -R176.reuse ;  /* 0x800000b018187221 */ /* 0x100fe20000000000 */
[----:B------:R-:W-:Y:S01]  /*2d70*/  FMUL R10, R22, 1.4426950216293334961 ;  /* 0x3fb8aa3b160a7820 */ /* 0x000fe20000400000 */
[----:B------:R-:W-:Y:S01]  /*2d80*/  FMUL R11, R27, 1.4426950216293334961 ;  /* 0x3fb8aa3b1b0b7820 */ /* 0x000fe20000400000 */
[--C-:B------:R-:W-:Y:S01]  /*2d90*/  FADD R29, R29, -R176.reuse ;  /* 0x800000b01d1d7221 */ /* 0x100fe20000000000 */
[----:B------:R-:W-:Y:S01]  /*2da0*/  FMUL R12, R24, 1.4426950216293334961 ;  /* 0x3fb8aa3b180c7820 */ /* 0x000fe20000400000 */
[--C-:B------:R-:W-:Y:S01]  /*2db0*/  FADD R26, R26, -R176.reuse ;  /* 0x800000b01a1a7221 */ /* 0x100fe20000000000 */
[--C-:B------:R-:W-:Y:S01]  /*2dc0*/  FADD R31, R31, -R176.reuse ;  /* 0x800000b01f1f7221 */ /* 0x100fe20000000000 */
[----:B------:R-:W0:Y:S01]  /*2dd0*/  MUFU.EX2 R7, R7 ;  /* 0x0000000700077308 */ /* 0x000e220000000800 */
[----:B------:R-:W-:Y:S01]  /*2de0*/  FMUL R13, R29, 1.4426950216293334961 ;  /* 0x3fb8aa3b1d0d7820 */ /* 0x000fe20000400000 */
[----:B------:R-:W-:Y:S01]  /*2df0*/  FMUL R14, R26, 1.4426950216293334961 ;  /* 0x3fb8aa3b1a0e7820 */ /* 0x000fe20000400000 */
[----:B------:R-:W-:Y:S01]  /*2e00*/  FMUL R15, R31, 1.4426950216293334961 ;  /* 0x3fb8aa3b1f0f7820 */ /* 0x000fe20000400000 */
[--C-:B------:R-:W-:Y:S01]  /*2e10*/  FADD R28, R28, -R176.reuse ;  /* 0x800000b01c1c7221 */ /* 0x100fe20000000000 */
[--C-:B------:R-:W-:Y:S01]  /*2e20*/  FADD R33, R33, -R176.reuse ;  /* 0x800000b021217221 */ /* 0x100fe20000000000 */
[--C-:B------:R-:W-:Y:S01]  /*2e30*/  FADD R30, R30, -R176.reuse ;  /* 0x800000b01e1e7221 */ /* 0x100fe20000000000 */
[--C-:B------:R-:W-:Y:S01]  /*2e40*/  FADD R35, R35, -R176.reuse ;  /* 0x800000b023237221 */ /* 0x100fe20000000000 */
[----:B------:R-:W1:Y:S01]  /*2e50*/  MUFU.EX2 R8, R8 ;  /* 0x0000000800087308 */ /* 0x000e620000000800 */
[----:B------:R-:W-:Y:S01]  /*2e60*/  FMUL R16, R28, 1.4426950216293334961 ;  /* 0x3fb8aa3b1c107820 */ /* 0x000fe20000400000 */
[----:B------:R-:W-:Y:S01]  /*2e70*/  FMUL R17, R33, 1.4426950216293334961 ;  /* 0x3fb8aa3b21117820 */ /* 0x000fe20000400000 */
[----:B------:R-:W-:Y:S01]  /*2e80*/  FMUL R18, R30, 1.4426950216293334961 ;  /* 0x3fb8aa3b1e127820 */ /* 0x000fe20000400000 */
[----:B------:R-:W-:Y:S01]  /*2e90*/  FMUL R35, R35, 1.4426950216293334961 ;  /* 0x3fb8aa3b23237820 */ /* 0x000fe20000400000 */
[--C-:B------:R-:W-:Y:S01]  /*2ea0*/  FADD R32, R32, -R176.reuse ;  /* 0x800000b020207221 */ /* 0x100fe20000000000 */
[----:B------:R-:W-:Y:S01]  /*2eb0*/  FADD R111, R111, -R176 ;  /* 0x800000b06f6f7221 */ /* 0x000fe20000000000 */
[----:B------:R-:W-:Y:S01]  /*2ec0*/  PRMT R27, RZ, 0x7610, R27 ;  /* 0x00007610ff1b7816 */ /* 0x000fe2000000001b */
[----:B------:R-:W2:Y:S01]  /*2ed0*/  MUFU.EX2 R9, R9 ;  /* 0x0000000900097308 */ /* 0x000ea20000000800 */
[----:B0-----:R-:W-:Y:S01]  /*2ee0*/  FADD R21, R6, R7 ;  /* 0x0000000706157221 */ /* 0x001fe20000000000 */
[----:B------:R-:W-:Y:S01]  /*2ef0*/  FMUL R32, R32, 1.4426950216293334961 ;  /* 0x3fb8aa3b20207820 */ /* 0x000fe20000400000 */
[----:B------:R-:W-:Y:S01]  /*2f00*/  FMUL R111, R111, 1.4426950216293334961 ;  /* 0x3fb8aa3b6f6f7820 */ /* 0x000fe20000400000 */
[----:B------:R-:W-:-:S02]  /*2f10*/  PRMT R29, RZ, 0x7610, R29 ;  /* 0x00007610ff1d7816 */ /* 0x000fc4000000001d */
[----:B------:R-:W-:Y:S02]  /*2f20*/  PRMT R31, RZ, 0x7610, R31 ;  /* 0x00007610ff1f7816 */ /* 0x000fe4000000001f */
[----:B------:R-:W0:Y:S01]  /*2f30*/  MUFU.EX2 R10, R10 ;  /* 0x0000000a000a7308 */ /* 0x000e220000000800 */
[----:B-1----:R-:W-:Y:S01]  /*2f40*/  FADD R22, R8, R21 ;  /* 0x0000001508167221 */ /* 0x002fe20000000000 */
[C---:B------:R-:W-:Y:S01]  /*2f50*/  IMAD R21, R34.reuse, 0x4, R19 ;  /* 0x0000000422157824 */ /* 0x040fe200078e0213 */
[----:B------:R-:W-:Y:S02]  /*2f60*/  PRMT R33, RZ, 0x7610, R33 ;  /* 0x00007610ff217816 */ /* 0x000fe40000000021 */
[----:B------:R-:W-:Y:S01]  /*2f70*/  PRMT R24, RZ, 0x7610, R24 ;  /* 0x00007610ff187816 */ /* 0x000fe20000000018 */
[----:B------:R-:W-:Y:S01]  /*2f80*/  IMAD R19, R34, 0x4, R21 ;  /* 0x0000000422137824 */ /* 0x000fe200078e0215 */
[----:B------:R-:W-:Y:S01]  /*2f90*/  LEA R164, P3, R21, R110, 0x1 ;  /* 0x0000006e15a47211 */ /* 0x000fe200078608ff */
[----:B------:R-:W1:Y:S01]  /*2fa0*/  MUFU.EX2 R11, R11 ;  /* 0x0000000b000b7308 */ /* 0x000e620000000800 */
[----:B--2---:R-:W-:Y:S01]  /*2fb0*/  FADD R23, R9, R22 ;  /* 0x0000001609177221 */ /* 0x004fe20000000000 */
[----:B------:R-:W-:-:S02]  /*2fc0*/  PRMT R26, RZ, 0x7610, R26 ;  /* 0x00007610ff1a7816 */ /* 0x000fc4000000001a */
[-C--:B------:R-:W-:Y:S01]  /*2fd0*/  LEA.HI.X.SX32 R165, R21, R5.reuse, 0x1, P3 ;  /* 0x0000000515a57211 */ /* 0x080fe200018f0eff */
[----:B------:R-:W-:Y:S01]  /*2fe0*/  IMAD R21, R34, 0x4, R19 ;  /* 0x0000000422157824 */ /* 0x000fe200078e0213 */
[CC--:B------:R-:W-:Y:S02]  /*2ff0*/  LEA R162, P3, R19.reuse, R110.reuse, 0x1 ;  /* 0x0000006e13a27211 */ /* 0x0c0fe400078608ff */
[----:B------:R-:W2:Y:S01]  /*3000*/  MUFU.EX2 R12, R12 ;  /* 0x0000000c000c7308 */ /* 0x000ea20000000800 */
[----:B0-----:R-:W-:Y:S01]  /*3010*/  FADD R22, R10, R23 ;  /* 0x000000170a167221 */ /* 0x001fe20000000000 */
[----:B------:R-:W-:Y:S01]  /*3020*/  LEA.HI.X.SX32 R163, R19, R5, 0x1, P3 ;  /* 0x0000000513a37211 */ /* 0x000fe200018f0eff */
[----:B------:R-:W-:Y:S01]  /*3030*/  IMAD R19, R34, 0x4, R21 ;  /* 0x0000000422137824 */ /* 0x000fe200078e0215 */
[----:B------:R-:W-:Y:S02]  /*3040*/  LEA R160, P3, R21, R110, 0x1 ;  /* 0x0000006e15a07211 */ /* 0x000fe400078608ff */
[----:B------:R-:W-:-:S02]  /*3050*/  PRMT R28, RZ, 0x7610, R28 ;  /* 0x00007610ff1c7816 */ /* 0x000fc4000000001c */
[----:B------:R-:W0:Y:S01]  /*3060*/  MUFU.EX2 R13, R13 ;  /* 0x0000000d000d7308 */ /* 0x000e220000000800 */
[----:B-1----:R-:W-:Y:S01]  /*3070*/  FADD R23, R11, R22 ;  /* 0x000000160b177221 */ /* 0x002fe20000000000 */
[-C--:B------:R-:W-:Y:S01]  /*3080*/  LEA.HI.X.SX32 R161, R21, R5.reuse, 0x1, P3 ;  /* 0x0000000515a17211 */ /* 0x080fe200018f0eff */
[----:B------:R-:W-:Y:S01]  /*3090*/  IMAD R21, R34, 0x4, R19 ;  /* 0x0000000422157824 */ /* 0x000fe200078e0213 */
[CC--:B------:R-:W-:Y:S02]  /*30a0*/  LEA R158, P3, R19.reuse, R110.reuse, 0x1 ;  /* 0x0000006e139e7211 */ /* 0x0c0fe400078608ff */
[----:B------:R-:W-:Y:S02]  /*30b0*/  PRMT R30, RZ, 0x7610, R30 ;  /* 0x00007610ff1e7816 */ /* 0x000fe4000000001e */
[----:B------:R-:W1:Y:S01]  /*30c0*/  MUFU.EX2 R14, R14 ;  /* 0x0000000e000e7308 */ /* 0x000e620000000800 */
[----:B--2---:R-:W-:Y:S01]  /*30d0*/  FADD R22, R12, R23 ;  /* 0x000000170c167221 */ /* 0x004fe20000000000 */
[----:B------:R-:W-:Y:S01]  /*30e0*/  LEA.HI.X.SX32 R159, R19, R5, 0x1, P3 ;  /* 0x00000005139f7211 */ /* 0x000fe200018f0eff */
[----:B------:R-:W-:Y:S01]  /*30f0*/  IMAD R19, R34, 0x4, R21 ;  /* 0x0000000422137824 */ /* 0x000fe200078e0215 */
[----:B------:R-:W-:-:S04]  /*3100*/  LEA R156, P3, R21, R110, 0x1 ;  /* 0x0000006e159c7211 */ /* 0x000fc800078608ff */
[----:B------:R-:W2:Y:S01]  /*3110*/  MUFU.EX2 R15, R15 ;  /* 0x0000000f000f7308 */ /* 0x000ea20000000800 */
[----:B0-----:R-:W-:Y:S01]  /*3120*/  FADD R23, R13, R22 ;  /* 0x000000160d177221 */ /* 0x001fe20000000000 */
[----:B------:R-:W-:Y:S01]  /*3130*/  LEA.HI.X.SX32 R157, R21, R5, 0x1, P3 ;  /* 0x00000005159d7211 */ /* 0x000fe200018f0eff */
[----:B------:R-:W-:Y:S01]  /*3140*/  IMAD R21, R34, 0x4, R19 ;  /* 0x0000000422157824 */ /* 0x000fe200078e0213 */
[----:B------:R-:W-:-:S04]  /*3150*/  LEA R154, P3, R19, R110, 0x1 ;  /* 0x0000006e139a7211 */ /* 0x000fc800078608ff */
[----:B------:R-:W0:Y:S01]  /*3160*/  MUFU.EX2 R16, R16 ;  /* 0x0000001000107308 */ /* 0x000e220000000800 */
[----:B-1----:R-:W-:Y:S01]  /*3170*/  FADD R22, R14, R23 ;  /* 0x000000170e167221 */ /* 0x002fe20000000000 */
[----:B------:R-:W-:Y:S01]  /*3180*/  LEA.HI.X.SX32 R155, R19, R5, 0x1, P3 ;  /* 0x00000005139b7211 */ /* 0x000fe200018f0eff */
[----:B------:R-:W-:Y:S01]  /*3190*/  IMAD R19, R34, 0x4, R21 ;  /* 0x0000000422137824 */ /* 0x000fe200078e0215 */
[----:B------:R-:W-:-:S04]  /*31a0*/  LEA R152, P3, R21, R110, 0x1 ;  /* 0x0000006e15987211 */ /* 0x000fc800078608ff */
        /* <DEDUP_REMOVED lines=25> */
[----:B------:R-:W-:Y:S01]  /*3340*/  LEA.HI.X.SX32 R143, R19, R5, 0x1, P3 ;  /* 0x00000005138f7211 */ /* 0x000fe200018f0eff */
[----:B-1----:R-:W-:Y:S01]  /*3350*/  FADD R22, R32, R25 ;  /* 0x0000001920167221 */ /* 0x002fe20000000000 */
[----:B------:R-:W-:Y:S01]  /*3360*/  LEA R140, P3, R21, R110, 0x1 ;  /* 0x0000006e158c7211 */ /* 0x000fe200078608ff */
[----:B------:R-:W-:-:S03]  /*3370*/  IMAD R19, R34, 0x4, R21 ;  /* 0x0000000422137824 */ /* 0x000fc600078e0215 */
[----:B------:R-:W-:Y:S01]  /*3380*/  LEA.HI.X.SX32 R141, R21, R5, 0x1, P3 ;  /* 0x00000005158d7211 */ /* 0x000fe200018f0eff */
[----:B------:R-:W-:Y:S01]  /*3390*/  IMAD R21, R34, 0x4, R19 ;  /* 0x0000000422157824 */ /* 0x000fe200078e0213 */
[----:B------:R-:W-:Y:S01]  /*33a0*/  LEA R138, P3, R19, R110, 0x1 ;  /* 0x0000006e138a7211 */ /* 0x000fe200078608ff */
[----:B--2---:R-:W-:-:S03]  /*33b0*/  FADD R22, R23, R22 ;  /* 0x0000001617167221 */ /* 0x004fc60000000000 */
[----:B------:R-:W-:Y:S01]  /*33c0*/  LEA.HI.X.SX32 R139, R19, R5, 0x1, P3 ;  /* 0x00000005138b7211 */ /* 0x000fe200018f0eff */
[----:B------:R-:W-:Y:S01]  /*33d0*/  IMAD R19, R34, 0x4, R21 ;  /* 0x0000000422137824 */ /* 0x000fe200078e0215 */
[----:B------:R-:W0:Y:S01]  /*33e0*/  SHFL.BFLY PT, R25, R22, 0x10, 0x1f ;  /* 0x0e001f0016197f89 */ /* 0x000e2200000e0000 */
[----:B------:R-:W-:-:S04]  /*33f0*/  LEA R136, P3, R21, R110, 0x1 ;  /* 0x0000006e15887211 */ /* 0x000fc800078608ff */
[----:B------:R-:W-:Y:S01]  /*3400*/  LEA.HI.X.SX32 R137, R21, R5, 0x1, P3 ;  /* 0x0000000515897211 */ /* 0x000fe200018f0eff */
[----:B------:R-:W-:Y:S01]  /*3410*/  IMAD R21, R34, 0x4, R19 ;  /* 0x0000000422157824 */ /* 0x000fe200078e0213 */
[----:B------:R-:W-:-:S04]  /*3420*/  LEA R134, P3, R19, R110, 0x1 ;  /* 0x0000006e13867211 */ /* 0x000fc800078608ff */
[----:B------:R-:W-:Y:S01]  /*3430*/  LEA.HI.X.SX32 R135, R19, R5, 0x1, P3 ;  /* 0x0000000513877211 */ /* 0x000fe200018f0eff */
[----:B------:R-:W-:Y:S01]  /*3440*/  IMAD R19, R34, 0x4, R21 ;  /* 0x0000000422137824 */ /* 0x000fe200078e0215 */
[----:B------:R-:W-:-:S04]  /*3450*/  LEA R132, P3, R21, R110, 0x1 ;  /* 0x0000006e15847211 */ /* 0x000fc800078608ff */
[----:B------:R-:W-:Y:S01]  /*3460*/  LEA.HI.X.SX32 R133, R21, R5, 0x1, P3 ;  /* 0x0000000515857211 */ /* 0x000fe200018f0eff */
[----:B------:R-:W-:Y:S01]  /*3470*/  IMAD R21, R34, 0x4, R19 ;  /* 0x0000000422157824 */ /* 0x000fe200078e0213 */
[----:B------:R-:W-:-:S04]  /*3480*/  LEA R130, P3, R19, R110, 0x1 ;  /* 0x0000006e13827211 */ /* 0x000fc800078608ff */
[-C--:B------:R-:W-:Y:S01]  /*3490*/  LEA.HI.X.SX32 R131, R19, R5.reuse, 0x1, P3 ;  /* 0x0000000513837211 */ /* 0x080fe200018f0eff */
[----:B0-----:R-:W-:Y:S01]  /*34a0*/  FADD R25, R22, R25 ;  /* 0x0000001916197221 */ /* 0x001fe20000000000 */
[CC--:B------:R-:W-:Y:S01]  /*34b0*/  LEA R128, P3, R21.reuse, R110.reuse, 0x1 ;  /* 0x0000006e15807211 */ /* 0x0c0fe200078608ff */
[C---:B------:R-:W-:Y:S01]  /*34c0*/  IMAD R19, R34.reuse, 0x4, R21 ;  /* 0x0000000422137824 */ /* 0x040fe200078e0215 */
[----:B------:R-:W-:Y:S02]  /*34d0*/  PRMT R22, RZ, 0x7610, R22 ;  /* 0x00007610ff167816 */ /* 0x000fe40000000016 */
[----:B------:R-:W-:Y:S01]  /*34e0*/  @!P5 STS [R122+UR74+0x4000], R25 ;  /* 0x004000197a00d988 */ /* 0x000fe2000800084a */
[----:B------:R-:W-:Y:S01]  /*34f0*/  LEA.HI.X.SX32 R129, R21, R5, 0x1, P3 ;  /* 0x0000000515817211 */ /* 0x000fe200018f0eff */
[----:B------:R-:W-:Y:S01]  /*3500*/  IMAD R21, R34, 0x4, R19 ;  /* 0x0000000422157824 */ /* 0x000fe200078e0213 */
[----:B------:R-:W-:Y:S01]  /*3510*/  BAR.SYNC.DEFER_BLOCKING 0x0 ;  /* 0x0000000000007b1d */ /* 0x000fe20000010000 */
        /* <DEDUP_REMOVED lines=11> */
[----:B------:R-:W0:Y:S01]  /*35d0*/  @!P6 LDS R20, [R4+0x4000] ;  /* 0x004000000414e984 */ /* 0x000e220000000800 */
[----:B------:R-:W-:Y:S01]  /*35e0*/  LEA R116, P3, R19, R110, 0x1 ;  /* 0x0000006e13747211 */ /* 0x000fe200078608ff */
[----:B------:R-:W-:-:S03]  /*35f0*/  IMAD R21, R34, 0x4, R19 ;  /* 0x0000000422157824 */ /* 0x000fc600078e0213 */
[----:B------:R-:W-:Y:S01]  /*3600*/  LEA.HI.X.SX32 R117, R19, R5, 0x1, P3 ;  /* 0x0000000513757211 */ /* 0x000fe200018f0eff */
[----:B------:R-:W-:Y:S01]  /*3610*/  IMAD R19, R34, 0x4, R21 ;  /* 0x0000000422137824 */ /* 0x000fe200078e0215 */
[----:B------:R-:W-:-:S04]  /*3620*/  LEA R114, P3, R21, R110, 0x1 ;  /* 0x0000006e15727211 */ /* 0x000fc800078608ff */
[-C--:B------:R-:W-:Y:S01]  /*3630*/  LEA.HI.X.SX32 R115, R21, R5.reuse, 0x1, P3 ;  /* 0x0000000515737211 */ /* 0x080fe200018f0eff */
[--C-:B------:R-:W-:Y:S01]  /*3640*/  IMAD R21, R34, 0x4, R19.reuse ;  /* 0x0000000422157824 */ /* 0x100fe200078e0213 */
[CC--:B------:R-:W-:Y:S02]  /*3650*/  LEA R112, P3, R19.reuse, R110.reuse, 0x1 ;  /* 0x0000006e13707211 */ /* 0x0c0fe400078608ff */
[----:B------:R-:W-:Y:S02]  /*3660*/  PRMT R34, RZ, 0x7610, R34 ;  /* 0x00007610ff227816 */ /* 0x000fe40000000022 */
[----:B------:R-:W-:Y:S02]  /*3670*/  LEA.HI.X.SX32 R113, R19, R5, 0x1, P3 ;  /* 0x0000000513717211 */ /* 0x000fe400018f0eff */
[----:B------:R-:W-:Y:S02]  /*3680*/  LEA R110, P3, R21, R110, 0x1 ;  /* 0x0000006e156e7211 */ /* 0x000fe400078608ff */
[----:B------:R-:W-:-:S02]  /*3690*/  PRMT R19, RZ, 0x7610, R19 ;  /* 0x00007610ff137816 */ /* 0x000fc40000000013 */
[----:B------:R-:W-:Y:S02]  /*36a0*/  LEA.HI.X.SX32 R111, R21, R5, 0x1, P3 ;  /* 0x00000005156f7211 */ /* 0x000fe400018f0eff */
[----:B------:R-:W-:Y:S02]  /*36b0*/  PRMT R5, RZ, 0x7610, R5 ;  /* 0x00007610ff057816 */ /* 0x000fe40000000005 */
[----:B------:R-:W-:Y:S01]  /*36c0*/  PRMT R21, RZ, 0x7610, R21 ;  /* 0x00007610ff157816 */ /* 0x000fe20000000015 */
[----:B0-----:R-:W0:Y:S02]  /*36d0*/  SHFL.BFLY PT, R25, R20, 0x1, 0x1f ;  /* 0x0c201f0014197f89 */ /* 0x001e2400000e0000 */
[----:B0-----:R-:W-:Y:S01]  /*36e0*/  FADD R25, R20, R25 ;  /* 0x0000001914197221 */ /* 0x001fe20000000000 */
[----:B------:R-:W-:-:S04]  /*36f0*/  PRMT R20, RZ, 0x7610, R20 ;  /* 0x00007610ff147816 */ /* 0x000fc80000000014 */
[----:B------:R0:W-:Y:S01]  /*3700*/  @P0 STS [R4+0x4000], R25 ;  /* 0x0040001904000388 */ /* 0x0001e20000000800 */
[----:B------:R-:W-:Y:S01]  /*3710*/  BAR.SYNC.DEFER_BLOCKING 0x0 ;  /* 0x0000000000007b1d */ /* 0x000fe20000010000 */
[----:B0-----:R-:W-:Y:S02]  /*3720*/  PRMT R25, RZ, 0x7610, R25 ;  /* 0x00007610ff197816 */ /* 0x001fe40000000019 */
[----:B------:R-:W-:-:S03]  /*3730*/  PRMT R4, RZ, 0x7610, R4 ;  /* 0x00007610ff047816 */ /* 0x000fc60000000004 */
[----:B------:R-:W2:Y:S04]  /*3740*/  @P1 LDG.E.U16 R5, desc[UR18][R174.64] ;  /* 0x00000012ae051981 */ /* 0x000ea8000c1e1500 */
[----:B------:R-:W3:Y:S04]  /*3750*/  @P1 LDG.E.U16 R19, desc[UR18][R170.64] ;  /* 0x00000012aa131981 */ /* 0x000ee8000c1e1500 */
[----:B------:R-:W4:Y:S04]  /*3760*/  @P1 LDG.E.U16 R21, desc[UR18][R166.64] ;  /* 0x00000012a6151981 */ /* 0x000f28000c1e1500 */
[----:B------:R-:W5:Y:S04]  /*3770*/  @P1 LDG.E.U16 R27, desc[UR18][R162.64] ;  /* 0x00000012a21b1981 */ /* 0x000f68000c1e1500 */
        /* <DEDUP_REMOVED lines=28> */
[----:B------:R-:W0:Y:S01]  /*3940*/  LDS R178, [R123+UR74+0x4000] ;  /* 0x0040004a7bb27984 */ /* 0x000e220008000800 */
[----:B------:R-:W-:Y:S01]  /*3950*/  BAR.SYNC.DEFER_BLOCKING 0x0 ;  /* 0x0000000000007b1d */ /* 0x000fe20000010000 */
[----:B------:R-:W-:-:S04]  /*3960*/  UIADD3 UR16, UPT, UPT, UR73, 0x80, URZ ;  /* 0x0000008049107890 */ /* 0x000fc8000fffe0ff */
[----:B------:R-:W-:-:S04]  /*3970*/  UIADD3 UR15, UPT, UPT, UR59, UR16, URZ ;  /* 0x000000103b0f7290 */ /* 0x000fc8000fffe0ff */
[----:B------:R-:W-:Y:S01]  /*3980*/  ULEA UR15, UR58, UR15, 0x2 ;  /* 0x0000000f3a0f7291 */ /* 0x000fe2000f8e10ff */
[----:B--2---:R1:W-:Y:S04]  /*3990*/  STS.U16 [R38+UR74+0x4000], R5 ;  /* 0x0040000526007988 */ /* 0x0043e8000800044a */
[----:B---3--:R-:W-:Y:S04]  /*39a0*/  STS.U16 [R38+UR74+0x4400], R19 ;  /* 0x0044001326007988 */ /* 0x008fe8000800044a */
[----:B----4-:R-:W-:Y:S04]  /*39b0*/  STS.U16 [R38+UR74+0x4800], R21 ;  /* 0x0048001526007988 */ /* 0x010fe8000800044a */
[----:B-----5:R-:W-:Y:S04]  /*39c0*/  STS.U16 [R38+UR74+0x4c00], R27 ;  /* 0x004c001b26007988 */ /* 0x020fe8000800044a */
[----:B------:R-:W-:Y:S04]  /*39d0*/  STS.U16 [R38+UR74+0x5000], R29 ;  /* 0x0050001d26007988 */ /* 0x000fe8000800044a */
        /* <DEDUP_REMOVED lines=11> */
[----:B------:R2:W-:Y:S01]  /*3a90*/  STS.U16 [R39+UR74+0x5600], R4 ;  /* 0x0056000427007988 */ /* 0x0005e2000800044a */
[----:B-1----:R-:W-:-:S03]  /*3aa0*/  F2FP.F16.F32.PACK_AB R5, R9, R8 ;  /* 0x000000080905723e */ /* 0x002fc600000000ff */
[----:B------:R1:W-:Y:S01]  /*3ab0*/  STS.U16 [R39+UR74+0x4200], R20 ;  /* 0x0042001427007988 */ /* 0x0003e2000800044a */
[----:B--2---:R-:W-:Y:S02]  /*3ac0*/  F2FP.F16.F32.PACK_AB R4, R7, R6 ;  /* 0x000000060704723e */ /* 0x004fe400000000ff */
[----:B------:R-:W-:Y:S01]  /*3ad0*/  F2FP.F16.F32.PACK_AB R7, R13, R12 ;  /* 0x0000000c0d07723e */ /* 0x000fe200000000ff */
[----:B------:R-:W-:Y:S01]  /*3ae0*/  FADD R12, -R176, -INF ;  /* 0xff800000b00c7421 */ /* 0x000fe20000000100 */
[----:B------:R1:W-:Y:S01]  /*3af0*/  STS.U16 [R39+UR74+0x4600], R22 ;  /* 0x0046001627007988 */ /* 0x0003e2000800044a */
[----:B------:R-:W-:-:S03]  /*3b00*/  F2FP.F16.F32.PACK_AB R6, R11, R10 ;  /* 0x0000000a0b06723e */ /* 0x000fc600000000ff */
        /* <DEDUP_REMOVED lines=9> */
[----:B------:R-:W-:-:S03]  /*3ba0*/  FMUL R179, R12, 1.4426950216293334961 ;  /* 0x3fb8aa3b0cb37820 */ /* 0x000fc60000400000 */
        /* <DEDUP_REMOVED lines=8> */
[----:B0-----:R-:W-:Y:S05]  /*3c30*/  @!P1 BRA `(.L_x_9) ;  /* 0x0000000000089947 */ /* 0x001fea0003800000 */
[----:B------:R0:W-:Y:S01]  /*3c40*/  STTM.16dp32bit_t0_t15.x8 tmem[UR15], R4 ;  /* 0x00000004000079ed */ /* 0x0001e2000898000f */
[----:B------:R0:W-:Y:S02]  /*3c50*/  STTM.16dp32bit_t16_t31.x8 tmem[UR15+0x8], R4 ;  /* 0x00000804000079ed */ /* 0x0001e400089a000f */
.L_x_9:
[----:B------:R-:W2:Y:S02]  /*3c60*/  FENCE.VIEW.ASYNC.T ;  /* 0x00000000000073c6 */ /* 0x000ea40000000200 */
[----:B--2---:R-:W-:Y:S06]  /*3c70*/  BAR.SYNC.DEFER_BLOCKING 0x0 ;  /* 0x0000000000007b1d */ /* 0x004fec0000010000 */
[----:B------:R-:W2:Y:S01]  /*3c80*/  MUFU.EX2 R179, R179 ;  /* 0x000000b300b37308 */ /* 0x000ea20000000800 */
[----:B01----:R-:W0:Y:S01]  /*3c90*/  LDTM.16dp32bit_t0_t15.x32 R4, tmem[UR72] ;  /* 0x00000048000479ee */ /* 0x003e220008a80000 */
[----:B------:R-:W1:Y:S01]  /*3ca0*/  LDTM.16dp32bit_t16_t31.x32 R4, tmem[UR72+0x20] ;  /* 0x00002048000479ee */ /* 0x000e620008aa0000 */
[----:B------:R-:W-:Y:S01]  /*3cb0*/  NOP ;  /* 0x0000000000007918 */ /* 0x000fe20000000000 */
[----:B------:R-:W-:Y:S05]  /*3cc0*/  @!P1 BRA `(.L_x_10) ;  /* 0x0000000000889947 */ /* 0x000fea0003800000 */
[C---:B012---:R-:W-:Y:S01]  /*3cd0*/  FMUL R4, R179.reuse, R4 ;  /* 0x00000004b3047220 */ /* 0x047fe20000400000 */
[C---:B------:R-:W-:Y:S01]  /*3ce0*/  FMUL R5, R179.reuse, R5 ;  /* 0x00000005b3057220 */ /* 0x040fe20000400000 */
        /* <DEDUP_REMOVED lines=29> */
[----:B------:R-:W-:-:S04]  /*3ec0*/  FMUL R35, R179, R35 ;  /* 0x00000023b3237220 */ /* 0x000fc80000400000 */
[----:B------:R3:W-:Y:S01]  /*3ed0*/  STTM.16dp32bit_t0_t15.x32 tmem[UR72], R4 ;  /* 0x00000004000079ed */ /* 0x0007e20008a80048 */
[----:B------:R3:W-:Y:S02]  /*3ee0*/  STTM.16dp32bit_t16_t31.x32 tmem[UR72+0x20], R4 ;  /* 0x00002004000079ed */ /* 0x0007e40008aa0048 */
.L_x_10:
[----:B-1----:R-:W1:Y:S02]  /*3ef0*/  FENCE.VIEW.ASYNC.T ;  /* 0x00000000000073c6 */ /* 0x002e640000000200 */
[----:B-1----:R-:W-:Y:S01]  /*3f00*/  BAR.SYNC.DEFER_BLOCKING 0x0 ;  /* 0x0000000000007b1d */ /* 0x002fe20000010000 */
[----:B------:R-:W-:Y:S01]  /*3f10*/  UISETP.GE.AND UP0, UPT, UR75, 0x1, UPT ;  /* 0x000000014b00788c */ /* 0x000fe2000bf06270 */
[----:B--2---:R-:W-:Y:S01]  /*3f20*/  FADD R178, R179, R178 ;  /* 0x000000b2b3b27221 */ /* 0x004fe20000000000 */
[----:B------:R-:W-:-:S03]  /*3f30*/  LOP3.LUT R180, R3, 0x10, RZ, 0xc0, !PT ;  /* 0x0000001003b47812 */ /* 0x000fc600078ec0ff */
[----:B------:R1:W-:Y:S06]  /*3f40*/  MEMBAR.ALL.CTA ;  /* 0x0000000000007992 */ /* 0x0003ec0000008000 */
[----:B-1----:R-:W1:Y:S02]  /*3f50*/  FENCE.VIEW.ASYNC.S ;  /* 0x00000000000073c6 */ /* 0x002e640000000000 */
[----:B-1----:R-:W-:Y:S06]  /*3f60*/  BAR.SYNC.DEFER_BLOCKING 0x0 ;  /* 0x0000000000007b1d */ /* 0x002fec0000010000 */
[----:B------:R-:W-:Y:S05]  /*3f70*/  @!P2 BRA `(.L_x_11) ;  /* 0x00000000007ca947 */ /* 0x000fea0003800000 */
[----:B------:R-:W-:Y:S01]  /*3f80*/  UIADD3 UR5, UPT, UPT, UR74, 0x4000, URZ ;  /* 0x000040004a057890 */ /* 0x000fe2000fffe0ff */
[----:B------:R-:W-:Y:S01]  /*3f90*/  UMOV UR4, URZ ;  /* 0x000000ff00047c82 */ /* 0x000fe20008000000 */
[----:B------:R-:W-:Y:S02]  /*3fa0*/  UIADD3 UR6, UPT, UPT, UR73, 0x88, URZ ;  /* 0x0000008849067890 */ /* 0x000fe4000fffe0ff */
[----:B------:R-:W-:Y:S02]  /*3fb0*/  USHF.R.U32.HI UR5, URZ, 0x4, UR5 ;  /* 0x00000004ff057899 */ /* 0x000fe40008011605 */
[----:B------:R-:W-:Y:S02]  /*3fc0*/  UIADD3 UR10, UPT, UPT, UR73, 0x90, URZ ;  /* 0x00000090490a7890 */ /* 0x000fe4000fffe0ff */
[----:B------:R-:W-:Y:S02]  /*3fd0*/  USGXT.U32 UR8, UR5, 0xe ;  /* 0x0000000e0508789a */ /* 0x000fe40008000000 */
[----:B------:R-:W-:-:S02]  /*3fe0*/  UIADD3 UR11, UPT, UPT, UR73, 0x98, URZ ;  /* 0x00000098490b7890 */ /* 0x000fc4000fffe0ff */
[----:B------:R-:W-:Y:S01]  /*3ff0*/  UIADD3 UR20, UP3, UPT, UR8, 0x2, URZ ;  /* 0x0000000208147890 */ /* 0x000fe2000ff7e0ff */
[----:B------:R-:W-:Y:S01]  /*4000*/  UMOV UR12, 0x0 ;  /* 0x00000000000c7882 */ /* 0x000fe20000000000 */
[----:B------:R-:W-:Y:S02]  /*4010*/  UMOV UR13, 0x4200010 ;  /* 0x04200010000d7882 */ /* 0x000fe40000000000 */
[----:B------:R-:W-:Y:S02]  /*4020*/  UIADD3.X UR21, UPT, UPT, UR4, 0x40004040, URZ, UP3, !UPT ;  /* 0x4000404004157890 */ /* 0x000fe40009ffe4ff */
[----:B------:R-:W-:Y:S02]  /*4030*/  UIADD3 UR24, UP3, UPT, UR20, 0x2, URZ ;  /* 0x0000000214187890 */ /* 0x000fe4000ff7e0ff */
[----:B------:R-:W-:Y:S02]  /*4040*/  UIADD3 UR28, UP4, UPT, UR20, 0x4, URZ ;  /* 0x00000004141c7890 */ /* 0x000fe4000ff9e0ff */
[----:B------:R-:W-:-:S02]  /*4050*/  UIADD3.X UR25, UPT, UPT, UR21, URZ, URZ, UP3, !UPT ;  /* 0x000000ff15197290 */ /* 0x000fc40009ffe4ff */
[----:B------:R-:W-:Y:S01]  /*4060*/  UIADD3.X UR29, UPT, UPT, UR21, URZ, URZ, UP4, !UPT ;  /* 0x000000ff151d7290 */ /* 0x000fe2000a7fe4ff */
[----:B------:R-:W-:Y:S01]  /*4070*/  UMOV UR9, 0x40004040 ;  /* 0x4000404000097882 */ /* 0x000fe20000000000 */
[----:B------:R-:W-:Y:S01]  /*4080*/  UMOV UR22, 0x0 ;  /* 0x0000000000167882 */ /* 0x000fe20000000000 */
[----:B------:R-:W-:Y:S01]  /*4090*/  UMOV UR23, 0x4200010 ;  /* 0x0420001000177882 */ /* 0x000fe20000000000 */
[----:B------:R-:W-:Y:S01]  /*40a0*/  UMOV UR26, 0x0 ;  /* 0x00000000001a7882 */ /* 0x000fe20000000000 */
[----:B------:R-:W-:Y:S01]  /*40b0*/  UMOV UR27, 0x4200010 ;  /* 0x04200010001b7882 */ /* 0x000fe20000000000 */
[----:B------:R-:W-:Y:S01]  /*40c0*/  UMOV UR4, UR70 ;  /* 0x0000004600047c82 */ /* 0x000fe20008000000 */
[----:B------:R-:W-:Y:S01]  /*40d0*/  UMOV UR5, URZ ;  /* 0x000000ff00057c82 */ /* 0x000fe20008000000 */
[----:B------:R1:W-:Y:S01]  /*40e0*/  UTCHMMA tmem[UR16], gdesc[UR8], tmem[UR73], tmem[UR12], idesc[UR13], UPT ;  /* 0x00ff0c08100079ea */ /* 0x0003e2000b800049 */
[----:B------:R-:W-:Y:S01]  /*40f0*/  UMOV UR30, 0x0 ;  /* 0x00000000001e7882 */ /* 0x000fe20000000000 */
[----:B------:R-:W-:Y:S01]  /*4100*/  UMOV UR31, 0x4200010 ;  /* 0x04200010001f7882 */ /* 0x000fe20000000000 */
[----:B------:R1:W-:Y:S01]  /*4110*/  UTCHMMA tmem[UR6], gdesc[UR20], tmem[UR73], tmem[UR22], idesc[UR23], UPT ;  /* 0x00ff1614060079ea */ /* 0x0003e2000b800049 */
[----:B------:R-:W-:Y:S01]  /*4120*/  UMOV UR4, UR4 ;  /* 0x0000000400047c82 */ /* 0x000fe20008000000 */
[----:B------:R1:W-:Y:S01]  /*4130*/  UTCHMMA tmem[UR10], gdesc[UR24], tmem[UR73], tmem[UR26], idesc[UR27], UPT ;  /* 0x00ff1a180a0079ea */ /* 0x0003e2000b800049 */
[----:B------:R1:W-:Y:S01]  /*4140*/  UTCHMMA tmem[UR11], gdesc[UR28], tmem[UR73], tmem[UR30], idesc[UR31], UPT ;  /* 0x00ff1e1c0b0079ea */ /* 0x0003e2000b800049 */
[----:B------:R1:W-:Y:S01]  /*4150*/  UTCBAR [UR4], URZ ;  /* 0x000000ff040073e9 */ /* 0x0003e200080000ff */
[----:B------:R-:W-:Y:S01]  /*4160*/  NOP ;  /* 0x0000000000007918 */ /* 0x000fe20000000000 */
.L_x_11:
[----:B------:R-:W-:Y:S01]  /*4170*/  FSEL R176, R176, -INF , P1 ;  /* 0xff800000b0b07808 */ /* 0x000fe20000800000 */
[----:B------:R-:W-:Y:S01]  /*4180*/  UMOV UR60, URZ ;  /* 0x000000ff003c7c82 */ /* 0x000fe20008000000 */
[----:B------:R-:W-:Y:S01]  /*4190*/  FSEL R181, R178, 1, P1 ;  /* 0x3f800000b2b57808 */ /* 0x000fe20000800000 */
[----:B------:R-:W-:Y:S06]  /*41a0*/  BRA.U !UP0, `(.L_x_12) ;  /* 0x00000025083c7547 */ /* 0x000fec000b800000 */
[----:B-1----:R-:W-:Y:S01]  /*41b0*/  USHF.R.U32.HI UR11, URZ, 0x4, UR74 ;  /* 0x00000004ff0b7899 */ /* 0x002fe2000801164a */
[----:B------:R-:W-:Y:S01]  /*41c0*/  IMAD.SHL.U32 R182, R177, 0x40, RZ ;  /* 0x00000040b1b67824 */ /* 0x000fe200078e00ff */
[----:B------:R-:W-:Y:S01]  /*41d0*/  UIADD3 UR9, UPT, UPT, UR74, 0xc000, URZ ;  /* 0x0000c0004a097890 */ /* 0x000fe2000fffe0ff */
[----:B0--3--:R-:W-:Y:S01]  /*41e0*/  IMAD.MOV.U32 R21, RZ, RZ, R176 ;  /* 0x000000ffff157224 */ /* 0x009fe200078e00b0 */
[----:B------:R-:W-:Y:S01]  /*41f0*/  USGXT.U32 UR11, UR11, 0xe ;  /* 0x0000000e0b0b789a */ /* 0x000fe20008000000 */
[----:B------:R-:W-:Y:S01]  /*4200*/  VIADD R187, R180, UR54 ;  /* 0x00000036b4bb7c36 */ /* 0x000fe20008000000 */
[----:B------:R-:W-:Y:S01]  /*4210*/  USHF.R.U32.HI UR10, URZ, 0x4, UR53 ;  /* 0x00000004ff0a7899 */ /* 0x000fe20008011635 */
[----:B------:R-:W-:Y:S01]  /*4220*/  IMAD.MOV.U32 R20, RZ, RZ, RZ ;  /* 0x000000ffff147224 */ /* 0x000fe200078e00ff */
[----:B------:R-:W-:Y:S01]  /*4230*/  UIADD3 UR20, UP3, UPT, UR11, 0x80, URZ ;  /* 0x000000800b147890 */ /* 0x000fe2000ff7e0ff */
[----:B------:R-:W-:Y:S01]  /*4240*/  IMAD.MOV.U32 R185, RZ, RZ, R182 ;  /* 0x000000ffffb97224 */ /* 0x000fe200078e00b6 */
[----:B------:R-:W-:Y:S01]  /*4250*/  USHF.R.U32.HI UR9, URZ, 0x4, UR9 ;  /* 0x00000004ff097899 */ /* 0x000fe20008011609 */
[----:B------:R-:W-:Y:S01]  /*4260*/  UMOV UR21, URZ ;  /* 0x000000ff00157c82 */ /* 0x000fe20008000000 */
[----:B------:R-:W-:-:S02]  /*4270*/  USGXT.U32 UR10, UR10, 0xe ;  /* 0x0000000e0a0a789a */ /* 0x000fc40008000000 */
[----:B------:R-:W-:Y:S02]  /*4280*/  UIADD3.X UR21, UPT, UPT, UR21, 0x40004040, URZ, UP3, !UPT ;  /* 0x4000404015157890 */ /* 0x000fe40009ffe4ff */
[----:B------:R-:W-:Y:S02]  /*4290*/  UIADD3 UR26, UP6, UPT, UR20, 0x100, URZ ;  /* 0x00000100141a7890 */ /* 0x000fe4000ffde0ff */
[----:B------:R-:W-:Y:S02]  /*42a0*/  USGXT.U32 UR9, UR9, 0xe ;  /* 0x0000000e0909789a */ /* 0x000fe40008000000 */
[----:B------:R-:W-:Y:S01]  /*42b0*/  UIADD3 UR22, UP0, UPT, UR10, 0x2, URZ ;  /* 0x000000020a167890 */ /* 0x000fe2000ff1e0ff */
[----:B------:R-:W-:Y:S01]  /*42c0*/  UMOV UR4, URZ ;  /* 0x000000ff00047c82 */ /* 0x000fe20008000000 */
[----:B------:R-:W-:Y:S02]  /*42d0*/  UIADD3.X UR27, UPT, UPT, UR21, URZ, URZ, UP6, !UPT ;  /* 0x000000ff151b7290 */ /* 0x000fe4000b7fe4ff */
[----:B------:R-:W-:-:S02]  /*42e0*/  UIADD3 UR36, UP6, UPT, UR9, 0x2, URZ ;  /* 0x0000000209247890 */ /* 0x000fc4000ffde0ff */
[----:B------:R-:W-:Y:S01]  /*42f0*/  UIADD3.X UR23, UPT, UPT, UR4, 0x40004040, URZ, UP0, !UPT ;  /* 0x4000404004177890 */ /* 0x000fe200087fe4ff */
[----:B------:R-:W-:Y:S01]  /*4300*/  UMOV UR5, URZ ;  /* 0x000000ff00057c82 */ /* 0x000fe20008000000 */
[----:B------:R-:W-:Y:S02]  /*4310*/  USHF.L.U32 UR14, UR7, 0x6, URZ ;  /* 0x00000006070e7899 */ /* 0x000fe400080006ff */
[----:B------:R-:W-:Y:S02]  /*4320*/  UIADD3.X UR37, UPT, UPT, UR5, 0x40004040, URZ, UP6, !UPT ;  /* 0x4000404005257890 */ /* 0x000fe4000b7fe4ff */
[----:B------:R-:W-:Y:S02]  /*4330*/  UIADD3 UR24, UP0, UPT, UR20, 0x80, URZ ;  /* 0x0000008014187890 */ /* 0x000fe4000ff1e0ff */
[----:B------:R-:W-:Y:S01]  /*4340*/  UIADD3.64 UR4, UPT, UPT, UR22, 0x2, URZ ;  /* 0x0000000216047897 */ /* 0x000fe2000fffe0ff */
[----:B------:R-:W-:Y:S01]  /*4350*/  IMAD.U32 R183, RZ, RZ, UR14 ;  /* 0x0000000effb77e24 */ /* 0x000fe2000f8e00ff */
[----:B------:R-:W-:-:S02]  /*4360*/  UIADD3 UR32, UP3, UPT, UR20, 0x280, URZ ;  /* 0x0000028014207890 */ /* 0x000fc4000ff7e0ff */
[----:B------:R-:W-:Y:S02]  /*4370*/  UIADD3.X UR25, UPT, UPT, UR21, URZ, URZ, UP0, !UPT ;  /* 0x000000ff15197290 */ /* 0x000fe400087fe4ff */
[----:B------:R-:W-:Y:S01]  /*4380*/  UIADD3 UR28, UP5, UPT, UR20, 0x180, URZ ;  /* 0x00000180141c7890 */ /* 0x000fe2000ffbe0ff */
[----:B------:R-:W-:Y:S01]  /*4390*/  IMAD.U32 R178, RZ, RZ, UR4 ;  /* 0x00000004ffb27e24 */ /* 0x000fe2000f8e00ff */
[----:B------:R-:W-:Y:S01]  /*43a0*/  UIADD3 UR30, UP4, UPT, UR20, 0x200, URZ ;  /* 0x00000200141e7890 */ /* 0x000fe2000ff9e0ff */
[----:B------:R-:W-:Y:S01]  /*43b0*/  IMAD.U32 R179, RZ, RZ, UR5 ;  /* 0x00000005ffb37e24 */ /* 0x000fe2000f8e00ff */
[----:B------:R-:W-:Y:S02]  /*43c0*/  UIADD3 UR34, UP0, UPT, UR20, 0x300, URZ ;  /* 0x0000030014227890 */ /* 0x000fe4000ff1e0ff */
[----:B------:R-:W-:Y:S01]  /*43d0*/  UIADD3.X UR33, UPT, UPT, UR21, URZ, URZ, UP3, !UPT ;  /* 0x000000ff15217290 */ /* 0x000fe20009ffe4ff */
[----:B------:R-:W-:Y:S01]  /*43e0*/  UMOV UR13, 0x1 ;  /* 0x00000001000d7882 */ /* 0x000fe20000000000 */
[----:B------:R-:W-:Y:S01]  /*43f0*/  UMOV UR8, URZ ;  /* 0x000000ff00087c82 */ /* 0x000fe20008000000 */
[----:B------:R-:W-:Y:S01]  /*4400*/  UMOV UR7, URZ ;  /* 0x000000ff00077c82 */ /* 0x000fe20008000000 */
[----:B------:R-:W-:Y:S01]  /*4410*/  UMOV UR6, URZ ;  /* 0x000000ff00067c82 */ /* 0x000fe20008000000 */
[----:B------:R-:W0:Y:S01]  /*4420*/  LDCU UR12, c[0x0][0x3a8] ;  /* 0x00007500ff0c77ac */ /* 0x000e220008000800 */
[----:B------:R-:W-:-:S02]  /*4430*/  UIADD3.X UR29, UPT, UPT, UR21, URZ, URZ, UP5, !UPT ;  /* 0x000000ff151d7290 */ /* 0x000fc4000affe4ff */
[----:B------:R-:W-:Y:S02]  /*4440*/  UIADD3.X UR31, UPT, UPT, UR21, URZ, URZ, UP4, !UPT ;  /* 0x000000ff151f7290 */ /* 0x000fe4000a7fe4ff */
[----:B------:R-:W-:Y:S02]  /*4450*/  UIADD3.X UR35, UPT, UPT, UR21, URZ, URZ, UP0, !UPT ;  /* 0x000000ff15237290 */ /* 0x000fe400087fe4ff */
[----:B------:R-:W-:Y:S02]  /*4460*/  UIADD3.64 UR38, UPT, UPT, UR22, 0x4, URZ ;  /* 0x0000000416267897 */ /* 0x000fe4000fffe0ff */
[----:B------:R-:W-:Y:S02]  /*4470*/  UIADD3.64 UR40, UPT, UPT, UR22, 0x1fe, URZ ;  /* 0x000001fe16287897 */ /* 0x000fe4000fffe0ff */
[----:B------:R-:W-:Y:S02]  /*4480*/  UIADD3.64 UR42, UPT, UPT, UR22, 0x200, URZ ;  /* 0x00000200162a7897 */ /* 0x000fe4000fffe0ff */
[----:B------:R-:W-:-:S02]  /*4490*/  UIADD3.64 UR44, UPT, UPT, UR22, 0x202, URZ ;  /* 0x00000202162c7897 */ /* 0x000fc4000fffe0ff */
[----:B------:R-:W-:Y:S02]  /*44a0*/  UIADD3.64 UR46, UPT, UPT, UR22, 0x204, URZ ;  /* 0x00000204162e7897 */ /* 0x000fe4000fffe0ff */
[----:B------:R-:W-:Y:S02]  /*44b0*/  UIADD3.64 UR48, UPT, UPT, UR36, 0x2, URZ ;  /* 0x0000000224307897 */ /* 0x000fe4000fffe0ff */
[----:B------:R-:W-:Y:S02]  /*44c0*/  UIADD3.64 UR50, UPT, UPT, UR36, 0x4, URZ ;  /* 0x0000000424327897 */ /* 0x000fe4000fffe0ff */
[----:B0-----:R-:W-:-:S11]  /*44d0*/  UISETP.NE.U32.AND UP3, UPT, UR52, URZ, UPT ;  /* 0x000000ff3400728c */ /* 0x001fd6000bf65070 */
.L_x_17:
[----:B------:R-:W-:-:S04]  /*44e0*/  IMAD.WIDE R4, R185, 0x2, R108 ;  /* 0x00000002b9047825 */ /* 0x000fc800078e026c */
[C---:B------:R-:W-:Y:S01]  /*44f0*/  IMAD.WIDE R8, R185.reuse, 0x2, R86 ;  /* 0x00000002b9087825 */ /* 0x040fe200078e0256 */
[----:B------:R0:W2:Y:S03]  /*4500*/  LDG.E.U16 R27, desc[UR18][R4.64] ;  /* 0x00000012041b7981 */ /* 0x0000a6000c1e1500 */
[C---:B------:R-:W-:Y:S01]  /*4510*/  IMAD.WIDE R12, R185.reuse, 0x2, R78 ;  /* 0x00000002b90c7825 */ /* 0x040fe200078e024e */
[----:B------:R1:W3:Y:S03]  /*4520*/  LDG.E.U16 R35, desc[UR18][R8.64] ;  /* 0x0000001208237981 */ /* 0x0002e6000c1e1500 */
[C---:B------:R-:W-:Y:S01]  /*4530*/  IMAD.WIDE R16, R185.reuse, 0x2, R70 ;  /* 0x00000002b9107825 */ /* 0x040fe200078e0246 */
[----:B------:R4:W5:Y:S03]  /*4540*/  LDG.E.U16 R191, desc[UR18][R12.64] ;  /* 0x000000120cbf7981 */ /* 0x000966000c1e1500 */
        /* <DEDUP_REMOVED lines=8> */
[C---:B0-----:R-:W-:Y:S01]  /*45d0*/  IMAD.WIDE R4, R185.reuse, 0x2, R100 ;  /* 0x00000002b9047825 */ /* 0x041fe200078e0264 */
[----:B------:R-:W5:Y:S03]  /*45e0*/  LDG.E.U16 R199, desc[UR18][R18.64] ;  /* 0x0000001212c77981 */ /* 0x000f66000c1e1500 */
[C---:B-1----:R-:W-:Y:S01]  /*45f0*/  IMAD.WIDE R8, R185.reuse, 0x2, R92 ;  /* 0x00000002b9087825 */ /* 0x042fe200078e025c */
[----:B------:R0:W5:Y:S03]  /*4600*/  LDG.E.U16 R26, desc[UR18][R4.64] ;  /* 0x00000012041a7981 */ /* 0x000166000c1e1500 */
[C---:B------:R-:W-:Y:S01]  /*4610*/  IMAD.WIDE R14, R185.reuse, 0x2, R76 ;  /* 0x00000002b90e7825 */ /* 0x040fe200078e024c */
[----:B------:R1:W5:Y:S03]  /*4620*/  LDG.E.U16 R28, desc[UR18][R8.64] ;  /* 0x00000012081c7981 */ /* 0x000366000c1e1500 */
[C---:B----4-:R-:W-:Y:S01]  /*4630*/  IMAD.WIDE R12, R185.reuse, 0x2, R68 ;  /* 0x00000002b90c7825 */ /* 0x050fe200078e0244 */
[----:B------:R-:W4:Y:S03]  /*4640*/  LDG.E.U16 R32, desc[UR18][R14.64] ;  /* 0x000000120e207981 */ /* 0x000f26000c1e1500 */
[C---:B------:R-:W-:Y:S01]  /*4650*/  IMAD.WIDE R16, R185.reuse, 0x2, R60 ;  /* 0x00000002b9107825 */ /* 0x040fe200078e023c */
[----:B------:R0:W4:Y:S03]  /*4660*/  LDG.E.U16 R34, desc[UR18][R12.64] ;  /* 0x000000120c227981 */ /* 0x000126000c1e1500 */
[C---:B------:R-:W-:Y:S01]  /*4670*/  IMAD.WIDE R24, R185.reuse, 0x2, R44 ;  /* 0x00000002b9187825 */ /* 0x040fe200078e022c */
[----:B------:R0:W4:Y:S03]  /*4680*/  LDG.E.U16 R176, desc[UR18][R16.64] ;  /* 0x0000001210b07981 */ /* 0x000126000c1e1500 */
[----:B------:R-:W-:-:S02]  /*4690*/  IMAD.WIDE R22, R185, 0x2, R52 ;  /* 0x00000002b9167825 */ /* 0x000fc400078e0234 */
[----:B------:R-:W4:Y:S02]  /*46a0*/  LDG.E.U16 R24, desc[UR18][R24.64] ;  /* 0x0000001218187981 */ /* 0x000f24000c1e1500 */
[C---:B------:R-:W-:Y:S02]  /*46b0*/  IMAD.WIDE R10, R185.reuse, 0x2, R84 ;  /* 0x00000002b90a7825 */ /* 0x040fe400078e0254 */
[----:B------:R1:W4:Y:S02]  /*46c0*/  LDG.E.U16 R186, desc[UR18][R22.64] ;  /* 0x0000001216ba7981 */ /* 0x000324000c1e1500 */
[C---:B------:R-:W-:Y:S02]  /*46d0*/  IMAD.WIDE R6, R185.reuse, 0x2, R98 ;  /* 0x00000002b9067825 */ /* 0x040fe400078e0262 */
[----:B------:R-:W4:Y:S02]  /*46e0*/  LDG.E.U16 R30, desc[UR18][R10.64] ;  /* 0x000000120a1e7981 */ /* 0x000f24000c1e1500 */
[----:B0-----:R-:W-:-:S02]  /*46f0*/  IMAD.WIDE R4, R185, 0x2, R90 ;  /* 0x00000002b9047825 */ /* 0x001fc400078e025a */
[----:B------:R-:W4:Y:S02]  /*4700*/  LDG.E.U16 R29, desc[UR18][R6.64] ;  /* 0x00000012061d7981 */ /* 0x000f24000c1e1500 */
[C---:B-1----:R-:W-:Y:S02]  /*4710*/  IMAD.WIDE R8, R185.reuse, 0x2, R82 ;  /* 0x00000002b9087825 */ /* 0x042fe400078e0252 */
[----:B------:R0:W4:Y:S02]  /*4720*/  LDG.E.U16 R33, desc[UR18][R4.64] ;  /* 0x0000001204217981 */ /* 0x000124000c1e1500 */
[C---:B------:R-:W-:Y:S02]  /*4730*/  IMAD.WIDE R12, R185.reuse, 0x2, R74 ;  /* 0x00000002b90c7825 */ /* 0x040fe400078e024a */
[----:B------:R1:W4:Y:S02]  /*4740*/  LDG.E.U16 R189, desc[UR18][R8.64] ;  /* 0x0000001208bd7981 */ /* 0x000324000c1e1500 */
[----:B------:R-:W-:-:S02]  /*4750*/  IMAD.WIDE R14, R185, 0x2, R66 ;  /* 0x00000002b90e7825 */ /* 0x000fc400078e0242 */
[----:B------:R0:W4:Y:S02]  /*4760*/  LDG.E.U16 R193, desc[UR18][R12.64] ;  /* 0x000000120cc17981 */ /* 0x000124000c1e1500 */
[C---:B------:R-:W-:Y:S02]  /*4770*/  IMAD.WIDE R18, R185.reuse, 0x2, R58 ;  /* 0x00000002b9127825 */ /* 0x040fe400078e023a */
[----:B------:R0:W4:Y:S02]  /*4780*/  LDG.E.U16 R197, desc[UR18][R14.64] ;  /* 0x000000120ec57981 */ /* 0x000124000c1e1500 */
[C---:B------:R-:W-:Y:S02]  /*4790*/  IMAD.WIDE R16, R185.reuse, 0x2, R50 ;  /* 0x00000002b9107825 */ /* 0x040fe400078e0232 */
[----:B------:R-:W4:Y:S02]  /*47a0*/  LDG.E.U16 R25, desc[UR18][R18.64] ;  /* 0x0000001212197981 */ /* 0x000f24000c1e1500 */
[----:B------:R-:W-:-:S02]  /*47b0*/  IMAD.WIDE R22, R185, 0x2, R42 ;  /* 0x00000002b9167825 */ /* 0x000fc400078e022a */
[----:B------:R1:W4:Y:S02]  /*47c0*/  LDG.E.U16 R203, desc[UR18][R16.64] ;  /* 0x0000001210cb7981 */ /* 0x000324000c1e1500 */
[C---:B0-----:R-:W-:Y:S02]  /*47d0*/  IMAD.WIDE R4, R185.reuse, 0x2, R96 ;  /* 0x00000002b9047825 */ /* 0x041fe400078e0260 */
[----:B------:R-:W4:Y:S02]  /*47e0*/  LDG.E.U16 R23, desc[UR18][R22.64] ;  /* 0x0000001216177981 */ /* 0x000f24000c1e1500 */
[C---:B------:R-:W-:Y:S02]  /*47f0*/  IMAD.WIDE R6, R185.reuse, 0x2, R88 ;  /* 0x00000002b9067825 */ /* 0x040fe400078e0258 */
[----:B------:R-:W4:Y:S02]  /*4800*/  LDG.E.U16 R4, desc[UR18][R4.64] ;  /* 0x0000001204047981 */ /* 0x000f24000c1e1500 */
[----:B------:R-:W-:-:S02]  /*4810*/  IMAD.WIDE R10, R185, 0x2, R80 ;  /* 0x00000002b90a7825 */ /* 0x000fc400078e0250 */
[----:B------:R-:W4:Y:S02]  /*4820*/  LDG.E.U16 R6, desc[UR18][R6.64] ;  /* 0x0000001206067981 */ /* 0x000f24000c1e1500 */
[C---:B-1----:R-:W-:Y:S02]  /*4830*/  IMAD.WIDE R8, R185.reuse, 0x2, R72 ;  /* 0x00000002b9087825 */ /* 0x042fe400078e0248 */
[----:B------:R-:W4:Y:S02]  /*4840*/  LDG.E.U16 R10, desc[UR18][R10.64] ;  /* 0x000000120a0a7981 */ /* 0x000f24000c1e1500 */
[C---:B------:R-:W-:Y:S02]  /*4850*/  IMAD.WIDE R12, R185.reuse, 0x2, R64 ;  /* 0x00000002b90c7825 */ /* 0x040fe400078e0240 */
[----:B------:R-:W4:Y:S02]  /*4860*/  LDG.E.U16 R8, desc[UR18][R8.64] ;  /* 0x0000001208087981 */ /* 0x000f24000c1e1500 */
[----:B------:R-:W-:-:S02]  /*4870*/  IMAD.WIDE R14, R185, 0x2, R56 ;  /* 0x00000002b90e7825 */ /* 0x000fc400078e0238 */
[----:B------:R-:W4:Y:S02]  /*4880*/  LDG.E.U16 R12, desc[UR18][R12.64] ;  /* 0x000000120c0c7981 */ /* 0x000f24000c1e1500 */
[C---:B------:R-:W-:Y:S02]  /*4890*/  IMAD.WIDE R16, R185.reuse, 0x2, R48 ;  /* 0x00000002b9107825 */ /* 0x040fe400078e0230 */
[----:B------:R-:W4:Y:S02]  /*48a0*/  LDG.E.U16 R14, desc[UR18][R14.64] ;  /* 0x000000120e0e7981 */ /* 0x000f24000c1e1500 */
[----:B------:R-:W-:Y:S02]  /*48b0*/  IMAD.WIDE R18, R185, 0x2, R40 ;  /* 0x00000002b9127825 */ /* 0x000fe400078e0228 */
[----:B------:R-:W4:Y:S04]  /*48c0*/  LDG.E.U16 R16, desc[UR18][R16.64] ;  /* 0x0000001210107981 */ /* 0x000f28000c1e1500 */
[----:B------:R-:W4:Y:S01]  /*48d0*/  LDG.E.U16 R18, desc[UR18][R18.64] ;  /* 0x0000001212127981 */ /* 0x000f22000c1e1500 */
[----:B------:R-:W-:-:S02]  /*48e0*/  UMOV UR4, 0x1 ;  /* 0x0000000100047882 */ /* 0x000fc40000000000 */
[----:B------:R-:W-:-:S04]  /*48f0*/  @!UP2 UIADD3 UR4, UPT, UPT, -UR4, 0x100000, URZ ;  /* 0x001000000404a890 */ /* 0x000fc8000fffe1ff */
[----:B------:R-:W-:Y:S02]  /*4900*/  @!UP2 USHF.L.U32 UR5, UR4, 0xb, URZ ;  /* 0x0000000b0405a899 */ /* 0x000fe400080006ff */
[----:B------:R-:W-:Y:S01]  /*4910*/  @!UP2 USHF.L.U32 UR4, UR4, 0x1, URZ ;  /* 0x000000010404a899 */ /* 0x000fe200080006ff */
[----:B------:R-:W-:Y:S01]  /*4920*/  VOTEU.ALL UP0, P4 ;  /* 0x0000000000ff7886 */ /* 0x000fe20002000000 */
[----:B--2---:R0:W-:Y:S04]  /*4930*/  STS.U16 [R102+UR74+0x8000], R27 ;  /* 0x0080001b66007988 */ /* 0x0041e8000800044a */
[----:B---3--:R0:W-:Y:S04]  /*4940*/  STS.U16 [R102+UR74+0x8800], R35 ;  /* 0x0088002366007988 */ /* 0x0081e8000800044a */
[----:B-----5:R0:W-:Y:S04]  /*4950*/  STS.U16 [R102+UR74+0x8c00], R191 ;  /* 0x008c00bf66007988 */ /* 0x0201e8000800044a */
[----:B------:R0:W-:Y:S04]  /*4960*/  STS.U16 [R102+UR74+0x9000], R195 ;  /* 0x009000c366007988 */ /* 0x0001e8000800044a */
[----:B------:R0:W-:Y:S04]  /*4970*/  STS.U16 [R102+UR74+0x9c00], R205 ;  /* 0x009c00cd66007988 */ /* 0x0001e8000800044a */
[----:B------:R0:W-:Y:S04]  /*4980*/  STS.U16 [R102+UR74+0x9800], R201 ;  /* 0x009800c966007988 */ /* 0x0001e8000800044a */
[----:B------:R0:W-:Y:S04]  /*4990*/  STS.U16 [R102+UR74+0x8400], R31 ;  /* 0x0084001f66007988 */ /* 0x0001e8000800044a */
[----:B------:R0:W-:Y:S04]  /*49a0*/  STS.U16 [R102+UR74+0x9400], R199 ;  /* 0x009400c766007988 */ /* 0x0001e8000800044a */
[----:B------:R0:W-:Y:S04]  /*49b0*/  STS.U16 [R103+UR74+0x8100], R26 ;  /* 0x0081001a67007988 */ /* 0x0001e8000800044a */
[----:B------:R0:W-:Y:S04]  /*49c0*/  STS.U16 [R103+UR74+0x8500], R28 ;  /* 0x0085001c67007988 */ /* 0x0001e8000800044a */
[----:B----4-:R0:W-:Y:S04]  /*49d0*/  STS.U16 [R103+UR74+0x8d00], R32 ;  /* 0x008d002067007988 */ /* 0x0101e8000800044a */
        /* <DEDUP_REMOVED lines=21> */
[----:B------:R1:W-:Y:S06]  /*4b30*/  MEMBAR.ALL.CTA ;  /* 0x0000000000007992 */ /* 0x0003ec0000008000 */
[----:B-1----:R-:W-:Y:S04]  /*4b40*/  FENCE.VIEW.ASYNC.S ;  /* 0x00000000000073c6 */ /* 0x002fe80000000000 */
[----:B------:R-:W1:Y:S02]  /*4b50*/  FENCE.VIEW.ASYNC.S ;  /* 0x00000000000073c6 */ /* 0x000e640000000000 */
[----:B-1----:R0:W1:Y:S02]  /*4b60*/  @!UP0 SYNCS.EXCH.64 URZ, [UR74+0x10010], UR4 ;  /* 0x010010044aff85b2 */ /* 0x0020640008000100 */
[----:B-1----:R-:W-:Y:S06]  /*4b70*/  BAR.SYNC.DEFER_BLOCKING 0x0 ;  /* 0x0000000000007b1d */ /* 0x002fec0000010000 */
[----:B0-----:R-:W-:Y:S05]  /*4b80*/  BRA.U UP3, `(.L_x_13) ;  /* 0x00000001038c7547 */ /* 0x001fea000b800000 */
[----:B------:R-:W-:Y:S01]  /*4b90*/  UMOV UR52, UR11 ;  /* 0x0000000b00347c82 */ /* 0x000fe20008000000 */
[----:B------:R-:W-:Y:S01]  /*4ba0*/  UMOV UR53, 0x40004040 ;  /* 0x4000404000357882 */ /* 0x000fe20000000000 */
[----:B------:R-:W-:Y:S01]  /*4bb0*/  UMOV UR54, UR10 ;  /* 0x0000000a00367c82 */ /* 0x000fe20008000000 */
[----:B------:R-:W-:Y:S01]  /*4bc0*/  UMOV UR55, 0x40004040 ;  /* 0x4000404000377882 */ /* 0x000fe20000000000 */
[----:B------:R-:W-:Y:S01]  /*4bd0*/  UMOV UR56, 0x0 ;  /* 0x0000000000387882 */ /* 0x000fe20000000000 */
[----:B------:R-:W-:Y:S01]  /*4be0*/  UMOV UR57, 0x4108010 ;  /* 0x0410801000397882 */ /* 0x000fe20000000000 */
[----:B------:R-:W-:Y:S01]  /*4bf0*/  UIADD3 UR4, UPT, UPT, UR74, 0x10010, URZ ;  /* 0x000100104a047890 */ /* 0x000fe2000fffe0ff */
[----:B------:R0:W-:Y:S01]  /*4c00*/  UTCHMMA gdesc[UR52], gdesc[UR54], tmem[UR68], tmem[UR56], idesc[UR57], !UPT ;  /* 0x00ff3836340075ea */ /* 0x0001e2000f800044 */
[----:B------:R-:W-:Y:S01]  /*4c10*/  UMOV UR58, 0x0 ;  /* 0x00000000003a7882 */ /* 0x000fe20000000000 */
[----:B------:R-:W-:Y:S01]  /*4c20*/  UMOV UR59, 0x4108010 ;  /* 0x04108010003b7882 */ /* 0x000fe20000000000 */
[----:B------:R-:W-:Y:S01]  /*4c30*/  UMOV UR60, 0x0 ;  /* 0x00000000003c7882 */ /* 0x000fe20000000000 */
[----:B------:R-:W-:Y:S01]  /*4c40*/  UMOV UR61, 0x4108010 ;  /* 0x04108010003d7882 */ /* 0x000fe20000000000 */
[----:B------:R-:W-:Y:S01]  /*4c50*/  UMOV UR62, 0x0 ;  /* 0x00000000003e7882 */ /* 0x000fe20000000000 */
[----:B------:R-:W-:Y:S01]  /*4c60*/  UMOV UR63, 0x4108010 ;  /* 0x04108010003f7882 */ /* 0x000fe20000000000 */
[----:B------:R1:W-:Y:S01]  /*4c70*/  UTCHMMA gdesc[UR20], gdesc[UR22], tmem[UR68], tmem[UR58], idesc[UR59], UPT ;  /* 0x00ff3a16140075ea */ /* 0x0003e2000b800044 */
[----:B------:R-:W-:Y:S01]  /*4c80*/  UMOV UR64, 0x0 ;  /* 0x0000000000407882 */ /* 0x000fe20000000000 */
[----:B------:R-:W-:Y:S01]  /*4c90*/  UMOV UR65, 0x4108010 ;  /* 0x0410801000417882 */ /* 0x000fe20000000000 */
[----:B0-----:R-:W-:Y:S01]  /*4ca0*/  R2UR UR56, R178 ;  /* 0x00000000b23872ca */ /* 0x001fe200000e0000 */
[----:B------:R-:W-:Y:S01]  /*4cb0*/  UMOV UR66, 0x0 ;  /* 0x0000000000427882 */ /* 0x000fe20000000000 */
[----:B------:R-:W-:Y:S01]  /*4cc0*/  R2UR UR57, R179 ;  /* 0x00000000b33972ca */ /* 0x000fe200000e0000 */
[----:B------:R-:W-:Y:S01]  /*4cd0*/  UMOV UR67, 0x4108010 ;  /* 0x0410801000437882 */ /* 0x000fe20000000000 */
[----:B------:R-:W-:Y:S01]  /*4ce0*/  UMOV UR54, 0x0 ;  /* 0x0000000000367882 */ /* 0x000fe20000000000 */
[----:B------:R-:W-:Y:S01]  /*4cf0*/  UMOV UR55, 0x4108010 ;  /* 0x0410801000377882 */ /* 0x000fe20000000000 */
[----:B------:R-:W-:Y:S01]  /*4d00*/  UMOV UR5, URZ ;  /* 0x000000ff00057c82 */ /* 0x000fe20008000000 */
[----:B------:R-:W-:Y:S01]  /*4d10*/  UMOV UR52, 0x0 ;  /* 0x0000000000347882 */ /* 0x000fe20000000000 */
[----:B------:R-:W-:Y:S01]  /*4d20*/  UMOV UR53, 0x4108010 ;  /* 0x0410801000357882 */ /* 0x000fe20000000000 */
[----:B------:R-:W-:-:S06]  /*4d30*/  UMOV UR4, UR4 ;  /* 0x0000000400047c82 */ /* 0x000fcc0008000000 */
[----:B------:R1:W-:Y:S01]  /*4d40*/  UTCHMMA gdesc[UR24], gdesc[UR56], tmem[UR68], tmem[UR60], idesc[UR61], UPT ;  /* 0x00ff3c38180075ea */ /* 0x0003e2000b800044 */
[----:B------:R1:W-:Y:S01]  /*4d50*/  UTCHMMA gdesc[UR26], gdesc[UR38], tmem[UR68], tmem[UR62], idesc[UR63], UPT ;  /* 0x00ff3e261a0075ea */ /* 0x0003e2000b800044 */
[----:B------:R1:W-:Y:S01]  /*4d60*/  UTCHMMA gdesc[UR28], gdesc[UR40], tmem[UR68], tmem[UR64], idesc[UR65], UPT ;  /* 0x00ff40281c0075ea */ /* 0x0003e2000b800044 */
[----:B------:R1:W-:Y:S01]  /*4d70*/  UTCHMMA gdesc[UR30], gdesc[UR42], tmem[UR68], tmem[UR66], idesc[UR67], UPT ;  /* 0x00ff422a1e0075ea */ /* 0x0003e2000b800044 */
[----:B------:R1:W-:Y:S01]  /*4d80*/  UTCHMMA gdesc[UR32], gdesc[UR44], tmem[UR68], tmem[UR54], idesc[UR55], UPT ;  /* 0x00ff362c200075ea */ /* 0x0003e2000b800044 */
[----:B------:R1:W-:Y:S01]  /*4d90*/  UTCHMMA gdesc[UR34], gdesc[UR46], tmem[UR68], tmem[UR52], idesc[UR53], UPT ;  /* 0x00ff342e220075ea */ /* 0x0003e2000b800044 */
[----:B------:R1:W-:Y:S01]  /*4da0*/  UTCBAR [UR4], URZ ;  /* 0x000000ff040073e9 */ /* 0x0003e200080000ff */
[----:B------:R-:W-:Y:S01]  /*4db0*/  NOP ;  /* 0x0000000000007918 */ /* 0x000fe20000000000 */
.L_x_13:
[----:B------:R-:W0:Y:S02]  /*4dc0*/  SYNCS.PHASECHK.TRANS64.TRYWAIT P1, [UR74+0x10010], RZ ;  /* 0x010010ffff0075a7 */ /* 0x000e24000802114a */
[----:B0-----:R-:W-:Y:S05]  /*4dd0*/  @!P1 BRA `(.L_x_14) ;  /* 0x0000003000809947 */ /* 0x001fea0003800000 */
.L_x_23:
[----:B------:R-:W-:Y:S01]  /*4de0*/  BAR.SYNC.DEFER_BLOCKING 0x0 ;  /* 0x0000000000007b1d */ /* 0x000fe20000010000 */
[----:B------:R-:W-:Y:S01]  /*4df0*/  IADD3 R22, P1, PT, R187, UR8, RZ ;  /* 0x00000008bb167c10 */ /* 0x000fe2000ff3e0ff */
[----:B------:R-:W-:Y:S01]  /*4e00*/  UIADD3 UR8, UP0, UPT, UR8, 0x40, URZ ;  /* 0x0000004008087890 */ /* 0x000fe2000ff1e0ff */
[----:B------:R-:W-:Y:S02]  /*4e10*/  IMAD.U32 R20, R20, -0x80000000, RZ ;  /* 0x8000000014147824 */ /* 0x000fe400078e00ff */
[C---:B------:R-:W-:Y:S01]  /*4e20*/  IADD3 R24, P2, PT, R22.reuse, 0x40, RZ ;  /* 0x0000004016187810 */ /* 0x040fe20007f5e0ff */
[----:B------:R-:W-:Y:S01]  /*4e30*/  IMAD.X R23, RZ, RZ, UR7, P1 ;  /* 0x00000007ff177e24 */ /* 0x000fe200088e06ff */
[C---:B------:R-:W-:Y:S01]  /*4e40*/  IADD3 R28, P1, PT, R22.reuse, 0x43, RZ ;  /* 0x00000043161c7810 */ /* 0x040fe20007f3e0ff */
[----:B------:R-:W-:Y:S01]  /*4e50*/  LDTM.16dp32bit_t0_t15.x16 R4, tmem[UR17] ;  /* 0x00000011000479ee */ /* 0x000fe20008a00000 */
[----:B------:R-:W0:Y:S01]  /*4e60*/  LDTM.16dp32bit_t16_t31.x16 R4, tmem[UR17+0x10] ;  /* 0x00001011000479ee */ /* 0x000e220008a20000 */
[C---:B------:R-:W-:Y:S01]  /*4e70*/  IADD3 R26, P3, PT, R22.reuse, 0x42, RZ ;  /* 0x00000042161a7810 */ /* 0x040fe20007f7e0ff */
[--C-:B------:R-:W-:Y:S01]  /*4e80*/  IMAD.X R25, RZ, RZ, R23.reuse, P2 ;  /* 0x000000ffff197224 */ /* 0x100fe200010e0617 */
[C---:B------:R-:W-:Y:S01]  /*4e90*/  IADD3 R30, P2, PT, R22.reuse, 0x44, RZ ;  /* 0x00000044161e7810 */ /* 0x040fe20007f5e0ff */
[--C-:B------:R-:W-:Y:S01]  /*4ea0*/  IMAD.X R29, RZ, RZ, R23.reuse, P1 ;  /* 0x000000ffff1d7224 */ /* 0x100fe200008e0617 */
[C---:B------:R-:W-:Y:S01]  /*4eb0*/  IADD3 R34, P1, PT, R22.reuse, 0x46, RZ ;  /* 0x0000004616227810 */ /* 0x040fe20007f3e0ff */
[--C-:B------:R-:W-:Y:S01]  /*4ec0*/  IMAD.X R27, RZ, RZ, R23.reuse, P3 ;  /* 0x000000ffff1b7224 */ /* 0x100fe200018e0617 */
[----:B------:R-:W-:Y:S01]  /*4ed0*/  IADD3 R32, P3, PT, R22, 0x45, RZ ;  /* 0x0000004516207810 */ /* 0x000fe20007f7e0ff */
[--C-:B------:R-:W-:Y:S01]  /*4ee0*/  IMAD.X R31, RZ, RZ, R23.reuse, P2 ;  /* 0x000000ffff1f7224 */ /* 0x100fe200010e0617 */
[-C--:B------:R-:W-:Y:S01]  /*4ef0*/  ISETP.GT.U32.AND P2, PT, R24, R107.reuse, PT ;  /* 0x0000006b1800720c */ /* 0x080fe20003f44070 */
[--C-:B------:R-:W-:Y:S01]  /*4f00*/  IMAD.X R35, RZ, RZ, R23.reuse, P1 ;  /* 0x000000ffff237224 */ /* 0x100fe200008e0617 */
[----:B------:R-:W-:Y:S01]  /*4f10*/  IADD3 R22, P1, PT, R22, 0x47, RZ ;  /* 0x0000004716167810 */ /* 0x000fe20007f3e0ff */
[--C-:B------:R-:W-:Y:S01]  /*4f20*/  IMAD.X R33, RZ, RZ, R23.reuse, P3 ;  /* 0x000000ffff217224 */ /* 0x100fe200018e0617 */
[-C--:B------:R-:W-:Y:S01]  /*4f30*/  ISETP.GE.U32.AND P3, PT, R24, R107.reuse, PT ;  /* 0x0000006b1800720c */ /* 0x080fe20003f66070 */
[----:B-1----:R-:W-:Y:S01]  /*4f40*/  UIADD3.X UR61, UPT, UPT, URZ, UR7, URZ, UP0, !UPT ;  /* 0x00000007ff3d7290 */ /* 0x002fe200087fe4ff */
[C---:B------:R-:W-:Y:S01]  /*4f50*/  ISETP.GT.U32.AND.EX P2, PT, R25.reuse, RZ, PT, P2 ;  /* 0x000000ff1900720c */ /* 0x040fe20003f44120 */
[----:B------:R-:W-:Y:S01]  /*4f60*/  IMAD.X R23, RZ, RZ, R23, P1 ;  /* 0x000000ffff177224 */ /* 0x000fe200008e0617 */
[-C--:B------:R-:W-:Y:S01]  /*4f70*/  ISETP.GT.U32.AND P1, PT, R26, R107.reuse, PT ;  /* 0x0000006b1a00720c */ /* 0x080fe20003f24070 */
[----:B------:R-:W1:Y:S01]  /*4f80*/  @!P4 SYNCS.CCTL.IV [UR74+0x10010] ;  /* 0x01001000ff00c9b1 */ /* 0x000e62000800004a */
[----:B------:R-:W-:Y:S01]  /*4f90*/  ISETP.GE.U32.AND.EX P3, PT, R25, RZ, PT, P3 ;  /* 0x000000ff1900720c */ /* 0x000fe20003f66130 */
[----:B------:R-:W-:Y:S01]  /*4fa0*/  NOP ;  /* 0x0000000000007918 */ /* 0x000fe20000000000 */
[----:B------:R-:W-:Y:S01]  /*4fb0*/  ISETP.GT.U32.AND.EX P1, PT, R27, RZ, PT, P1 ;  /* 0x000000ff1b00720c */ /* 0x000fe20003f24110 */
[----:B0-----:R-:W-:Y:S01]  /*4fc0*/  FMUL R4, R4, UR12 ;  /* 0x0000000c04047c20 */ /* 0x001fe20008400000 */
[----:B------:R-:W-:Y:S01]  /*4fd0*/  FMUL R5, R5, UR12 ;  /* 0x0000000c05057c20 */ /* 0x000fe20008400000 */
[----:B------:R-:W-:Y:S01]  /*4fe0*/  FMUL R6, R6, UR12 ;  /* 0x0000000c06067c20 */ /* 0x000fe20008400000 */
[----:B------:R-:W-:Y:S01]  /*4ff0*/  FMUL R7, R7, UR12 ;  /* 0x0000000c07077c20 */ /* 0x000fe20008400000 */
[----:B------:R-:W-:Y:S01]  /*5000*/  FMUL R8, R8, UR12 ;  /* 0x0000000c08087c20 */ /* 0x000fe20008400000 */
[----:B------:R-:W-:Y:S01]  /*5010*/  FSEL R25, R4, -INF , !P2 ;  /* 0xff80000004197808 */ /* 0x000fe20005000000 */
[----:B------:R-:W-:Y:S01]  /*5020*/  FMUL R9, R9, UR12 ;  /* 0x0000000c09097c20 */ /* 0x000fe20008400000 */
[-C--:B------:R-:W-:Y:S01]  /*5030*/  ISETP.GT.U32.AND P2, PT, R28, R107.reuse, PT ;  /* 0x0000006b1c00720c */ /* 0x080fe20003f44070 */
[----:B------:R-:W-:Y:S01]  /*5040*/  FMUL R10, R10, UR12 ;  /* 0x0000000c0a0a7c20 */ /* 0x000fe20008400000 */
[----:B------:R-:W-:Y:S01]  /*5050*/  FSEL R24, R5, -INF , !P3 ;  /* 0xff80000005187808 */ /* 0x000fe20005800000 */
[----:B------:R-:W-:Y:S01]  /*5060*/  IMAD.U32 R5, RZ, RZ, UR8 ;  /* 0x00000008ff057e24 */ /* 0x000fe2000f8e00ff */
[-C--:B------:R-:W-:Y:S01]  /*5070*/  ISETP.GT.U32.AND P3, PT, R30, R107.reuse, PT ;  /* 0x0000006b1e00720c */ /* 0x080fe20003f64070 */
[----:B------:R-:W-:Y:S01]  /*5080*/  FMUL R11, R11, UR12 ;  /* 0x0000000c0b0b7c20 */ /* 0x000fe20008400000 */
[----:B------:R-:W-:Y:S01]  /*5090*/  FSEL R27, R6, -INF , !P1 ;  /* 0xff800000061b7808 */ /* 0x000fe20004800000 */
[----:B------:R-:W-:Y:S01]  /*50a0*/  IMAD.U32 R6, RZ, RZ, UR61 ;  /* 0x0000003dff067e24 */ /* 0x000fe2000f8e00ff */
[----:B------:R-:W-:Y:S01]  /*50b0*/  ISETP.GT.U32.AND.EX P2, PT, R29, RZ, PT, P2 ;  /* 0x000000ff1d00720c */ /* 0x000fe20003f44120 */
[----:B------:R-:W-:Y:S01]  /*50c0*/  FMUL R12, R12, UR12 ;  /* 0x0000000c0c0c7c20 */ /* 0x000fe20008400000 */
[-C--:B------:R-:W-:Y:S01]  /*50d0*/  ISETP.GT.U32.AND P1, PT, R32, R107.reuse, PT ;  /* 0x0000006b2000720c */ /* 0x080fe20003f24070 */
[----:B------:R-:W-:Y:S01]  /*50e0*/  FMUL R13, R13, UR12 ;  /* 0x0000000c0d0d7c20 */ /* 0x000fe20008400000 */
[----:B------:R-:W-:Y:S01]  /*50f0*/  ISETP.GT.U32.AND.EX P3, PT, R31, RZ, PT, P3 ;  /* 0x000000ff1f00720c */ /* 0x000fe20003f64130 */
[----:B------:R-:W-:Y:S01]  /*5100*/  FMUL R15, R15, UR12 ;  /* 0x0000000c0f0f7c20 */ /* 0x000fe20008400000 */
[----:B------:R-:W-:Y:S01]  /*5110*/  FSEL R29, R7, -INF , !P2 ;  /* 0xff800000071d7808 */ /* 0x000fe20005000000 */
[----:B------:R-:W-:Y:S01]  /*5120*/  IMAD.U32 R7, RZ, RZ, UR8 ;  /* 0x00000008ff077e24 */ /* 0x000fe2000f8e00ff */
[----:B------:R-:W-:Y:S01]  /*5130*/  ISETP.GT.U32.AND.EX P1, PT, R33, RZ, PT, P1 ;  /* 0x000000ff2100720c */ /* 0x000fe20003f24110 */
[----:B------:R-:W-:Y:S01]  /*5140*/  FMUL R14, R14, UR12 ;  /* 0x0000000c0e0e7c20 */ /* 0x000fe20008400000 */
[-C--:B------:R-:W-:Y:S01]  /*5150*/  ISETP.GT.U32.AND P2, PT, R34, R107.reuse, PT ;  /* 0x0000006b2200720c */ /* 0x080fe20003f44070 */
[----:B------:R-:W-:Y:S01]  /*5160*/  FMUL R16, R16, UR12 ;  /* 0x0000000c10107c20 */ /* 0x000fe20008400000 */
[----:B------:R-:W-:Y:S01]  /*5170*/  LOP3.LUT R4, R5, 0x9, R106, 0xfe, !PT ;  /* 0x0000000905047812 */ /* 0x000fe200078efe6a */
[----:B------:R-:W-:Y:S01]  /*5180*/  FMUL R17, R17, UR12 ;  /* 0x0000000c11117c20 */ /* 0x000fe20008400000 */
[----:B------:R-:W-:Y:S01]  /*5190*/  FSEL R31, R8, -INF , !P3 ;  /* 0xff800000081f7808 */ /* 0x000fe20005800000 */
[----:B------:R-:W-:Y:S01]  /*51a0*/  FMUL R18, R18, UR12 ;  /* 0x0000000c12127c20 */ /* 0x000fe20008400000 */
[----:B------:R-:W-:Y:S01]  /*51b0*/  ISETP.GT.U32.AND P3, PT, R22, R107, PT ;  /* 0x0000006b1600720c */ /* 0x000fe20003f64070 */
[----:B------:R-:W-:Y:S01]  /*51c0*/  FMUL R19, R19, UR12 ;  /* 0x0000000c13137c20 */ /* 0x000fe20008400000 */
[----:B------:R-:W-:-:S02]  /*51d0*/  FSEL R9, R9, -INF , !P1 ;  /* 0xff80000009097808 */ /* 0x000fc40004800000 */
[----:B------:R-:W-:Y:S02]  /*51e0*/  ISETP.GT.U32.AND.EX P2, PT, R35, RZ, PT, P2 ;  /* 0x000000ff2300720c */ /* 0x000fe40003f44120 */
[-C--:B------:R-:W-:Y:S02]  /*51f0*/  ISETP.GT.U32.AND P1, PT, R4, R107.reuse, PT ;  /* 0x0000006b0400720c */ /* 0x080fe40003f24070 */
[----:B------:R-:W-:Y:S02]  /*5200*/  LOP3.LUT R4, R5, 0x8, R106, 0xfe, !PT ;  /* 0x0000000805047812 */ /* 0x000fe400078efe6a */
[----:B------:R-:W-:Y:S02]  /*5210*/  ISETP.GT.U32.AND.EX P3, PT, R23, RZ, PT, P3 ;  /* 0x000000ff1700720c */ /* 0x000fe40003f64130 */
[----:B------:R-:W-:Y:S02]  /*5220*/  FSEL R23, R10, -INF , !P2 ;  /* 0xff8000000a177808 */ /* 0x000fe40005000000 */
[----:B------:R-:W-:-:S02]  /*5230*/  ISETP.GT.U32.AND P2, PT, R4, R107, PT ;  /* 0x0000006b0400720c */ /* 0x000fc40003f44070 */
[--C-:B------:R-:W-:Y:S01]  /*5240*/  LOP3.LUT R4, R5, 0xb, R106.reuse, 0xfe, !PT ;  /* 0x0000000b05047812 */ /* 0x100fe200078efe6a */
[----:B------:R-:W-:Y:S01]  /*5250*/  IMAD.U32 R5, RZ, RZ, UR61 ;  /* 0x0000003dff057e24 */ /* 0x000fe2000f8e00ff */
[----:B------:R-:W-:Y:S02]  /*5260*/  FSEL R11, R11, -INF , !P3 ;  /* 0xff8000000b0b7808 */ /* 0x000fe40005800000 */
[----:B------:R-:W-:Y:S02]  /*5270*/  ISETP.GT.U32.AND P3, PT, R4, R107, PT ;  /* 0x0000006b0400720c */ /* 0x000fe40003f64070 */
[----:B------:R-:W-:Y:S01]  /*5280*/  ISETP.GT.U32.AND.EX P1, PT, R5, RZ, PT, P1 ;  /* 0x000000ff0500720c */ /* 0x000fe20003f24110 */
[----:B------:R-:W-:Y:S01]  /*5290*/  IMAD.U32 R5, RZ, RZ, UR8 ;  /* 0x00000008ff057e24 */ /* 0x000fe2000f8e00ff */
[----:B------:R-:W-:Y:S02]  /*52a0*/  ISETP.GT.U32.AND.EX P2, PT, R6, RZ, PT, P2 ;  /* 0x000000ff0600720c */ /* 0x000fe40003f44120 */
[----:B------:R-:W-:-:S02]  /*52b0*/  LOP3.LUT R6, R7, 0xa, R106, 0xfe, !PT ;  /* 0x0000000a07067812 */ /* 0x000fc400078efe6a */
[----:B------:R-:W-:Y:S01]  /*52c0*/  LOP3.LUT R4, R5, 0xf, R106, 0xfe, !PT ;  /* 0x0000000f05047812 */ /* 0x000fe200078efe6a */
[----:B------:R-:W-:Y:S01]  /*52d0*/  IMAD.U32 R5, RZ, RZ, UR61 ;  /* 0x0000003dff057e24 */ /* 0x000fe2000f8e00ff */
[----:B------:R-:W-:Y:S02]  /*52e0*/  FSEL R33, R12, -INF , !P2 ;  /* 0xff8000000c217808 */ /* 0x000fe40005000000 */
[-C--:B------:R-:W-:Y:S01]  /*52f0*/  ISETP.GT.U32.AND P2, PT, R4, R107.reuse, PT ;  /* 0x0000006b0400720c */ /* 0x080fe20003f44070 */
[----:B------:R-:W-:Y:S01]  /*5300*/  IMAD.U32 R4, RZ, RZ, UR61 ;  /* 0x0000003dff047e24 */ /* 0x000fe2000f8e00ff */
[----:B------:R-:W-:Y:S02]  /*5310*/  FSEL R13, R13, -INF , !P1 ;  /* 0xff8000000d0d7808 */ /* 0x000fe40004800000 */
[----:B------:R-:W-:Y:S01]  /*5320*/  ISETP.GT.U32.AND.EX P3, PT, R5, RZ, PT, P3 ;  /* 0x000000ff0500720c */ /* 0x000fe20003f64130 */
[----:B------:R-:W-:Y:S01]  /*5330*/  IMAD.U32 R5, RZ, RZ, UR8 ;  /* 0x00000008ff057e24 */ /* 0x000fe2000f8e00ff */
[----:B------:R-:W-:-:S02]  /*5340*/  ISETP.GT.U32.AND P1, PT, R6, R107, PT ;  /* 0x0000006b0600720c */ /* 0x000fc40003f24070 */
[--C-:B------:R-:W-:Y:S01]  /*5350*/  LOP3.LUT R6, R7, 0xc, R106.reuse, 0xfe, !PT ;  /* 0x0000000c07067812 */ /* 0x100fe200078efe6a */
[----:B------:R-:W-:Y:S01]  /*5360*/  IMAD.U32 R7, RZ, RZ, UR61 ;  /* 0x0000003dff077e24 */ /* 0x000fe2000f8e00ff */
[----:B------:R-:W-:Y:S02]  /*5370*/  ISETP.GT.U32.AND.EX P1, PT, R4, RZ, PT, P1 ;  /* 0x000000ff0400720c */ /* 0x000fe40003f24110 */
[----:B------:R-:W-:Y:S02]  /*5380*/  LOP3.LUT R4, R5, 0xd, R106, 0xfe, !PT ;  /* 0x0000000d05047812 */ /* 0x000fe400078efe6a */
[----:B------:R-:W-:Y:S02]  /*5390*/  FSEL R15, R15, -INF , !P3 ;  /* 0xff8000000f0f7808 */ /* 0x000fe40005800000 */
[----:B------:R-:W-:Y:S02]  /*53a0*/  ISETP.GT.U32.AND P3, PT, R4, R107, PT ;  /* 0x0000006b0400720c */ /* 0x000fe40003f64070 */
[----:B------:R-:W-:-:S02]  /*53b0*/  FSEL R35, R14, -INF , !P1 ;  /* 0xff8000000e237808 */ /* 0x000fc40004800000 */
[----:B------:R-:W-:Y:S02]  /*53c0*/  FMNMX3 R4, R25, R24, R27, !PT ;  /* 0x0000001819047276 */ /* 0x000fe4000780001b */
[----:B------:R-:W-:Y:S01]  /*53d0*/  ISETP.GT.U32.AND P1, PT, R6, R107, PT ;  /* 0x0000006b0600720c */ /* 0x000fe20003f24070 */
[----:B------:R-:W-:Y:S01]  /*53e0*/  IMAD.U32 R6, RZ, RZ, UR61 ;  /* 0x0000003dff067e24 */ /* 0x000fe2000f8e00ff */
[----:B------:R-:W-:Y:S02]  /*53f0*/  FMNMX3 R4, R4, R29, R31, !PT ;  /* 0x0000001d04047276 */ /* 0x000fe4000780001f */
[----:B------:R-:W-:Y:S02]  /*5400*/  ISETP.GT.U32.AND.EX P3, PT, R7, RZ, PT, P3 ;  /* 0x000000ff0700720c */ /* 0x000fe40003f64130 */
[----:B------:R-:W-:Y:S02]  /*5410*/  ISETP.GT.U32.AND.EX P1, PT, R6, RZ, PT, P1 ;  /* 0x000000ff0600720c */ /* 0x000fe40003f24110 */
[----:B------:R-:W-:Y:S01]  /*5420*/  LOP3.LUT R6, R5, 0xe, R106, 0xfe, !PT ;  /* 0x0000000e05067812 */ /* 0x000fe200078efe6a */
[----:B------:R-:W-:Y:S01]  /*5430*/  IMAD.U32 R5, RZ, RZ, UR61 ;  /* 0x0000003dff057e24 */ /* 0x000fe2000f8e00ff */
[----:B------:R-:W-:-:S02]  /*5440*/  FMNMX3 R4, R4, R9, R23, !PT ;  /* 0x0000000904047276 */ /* 0x000fc40007800017 */
[----:B------:R-:W-:Y:S02]  /*5450*/  FSEL R189, R16, -INF , !P1 ;  /* 0xff80000010bd7808 */ /* 0x000fe40004800000 */
[----:B------:R-:W-:Y:S02]  /*5460*/  ISETP.GT.U32.AND P1, PT, R6, R107, PT ;  /* 0x0000006b0600720c */ /* 0x000fe40003f24070 */
[----:B------:R-:W-:Y:S02]  /*5470*/  FMNMX3 R4, R4, R11, R33, !PT ;  /* 0x0000000b04047276 */ /* 0x000fe40007800021 */
[C---:B------:R-:W-:Y:S02]  /*5480*/  ISETP.GT.U32.AND.EX P1, PT, R5.reuse, RZ, PT, P1 ;  /* 0x000000ff0500720c */ /* 0x040fe40003f24110 */
[----:B------:R-:W-:Y:S02]  /*5490*/  FMNMX3 R4, R4, R13, R35, !PT ;  /* 0x0000000d04047276 */ /* 0x000fe40007800023 */
[----:B------:R-:W-:-:S02]  /*54a0*/  ISETP.GT.U32.AND.EX P2, PT, R5, RZ, PT, P2 ;  /* 0x000000ff0500720c */ /* 0x000fc40003f44120 */
[----:B------:R-:W-:Y:S02]  /*54b0*/  FSEL R191, R17, -INF , !P3 ;  /* 0xff80000011bf7808 */ /* 0x000fe40005800000 */
[----:B------:R-:W-:Y:S02]  /*54c0*/  FSEL R193, R18, -INF , !P1 ;  /* 0xff80000012c17808 */ /* 0x000fe40004800000 */
[----:B------:R-:W-:Y:S02]  /*54d0*/  FMNMX3 R4, R4, R15, R189, !PT ;  /* 0x0000000f04047276 */ /* 0x000fe400078000bd */
[----:B------:R-:W-:Y:S02]  /*54e0*/  FSEL R195, R19, -INF , !P2 ;  /* 0xff80000013c37808 */ /* 0x000fe40005000000 */
[----:B------:R-:W-:Y:S02]  /*54f0*/  FMNMX3 R4, R4, R191, R193, !PT ;  /* 0x000000bf04047276 */ /* 0x000fe400078000c1 */
[----:B------:R-:W-:-:S02]  /*5500*/  LEA R28, R0, UR74, 0x2 ;  /* 0x0000004a001c7c11 */ /* 0x000fc4000f8e10ff */
[----:B------:R-:W-:-:S05]  /*5510*/  FMNMX R4, R195, R4, !PT ;  /* 0x00000004c3047209 */ /* 0x000fca0007800000 */
[----:B------:R-:W0:Y:S02]  /*5520*/  SHFL.BFLY PT, R5, R4, 0x10, 0x1f ;  /* 0x0e001f0004057f89 */ /* 0x000e2400000e0000 */
[----:B0-----:R-:W-:-:S05]  /*5530*/  FMNMX R5, R4, R5, !PT ;  /* 0x0000000504057209 */ /* 0x001fca0007800000 */
[----:B-1----:R-:W-:Y:S01]  /*5540*/  @!P5 STS [R122+UR74+0x8000], R5 ;  /* 0x008000057a00d988 */ /* 0x002fe2000800084a */
[----:B------:R-:W-:Y:S06]  /*5550*/  BAR.SYNC.DEFER_BLOCKING 0x0 ;  /* 0x0000000000007b1d */ /* 0x000fec0000010000 */
[----:B------:R-:W0:Y:S04]  /*5560*/  @!P6 LDS R177, [R28+0x8000] ;  /* 0x008000001cb1e984 */ /* 0x000e280000000800 */
[----:B0-----:R-:W0:Y:S02]  /*5570*/  SHFL.BFLY PT, R6, R177, 0x1, 0x1f ;  /* 0x0c201f00b1067f89 */ /* 0x001e2400000e0000 */
[----:B0-----:R-:W-:-:S05]  /*5580*/  FMNMX R6, R177, R6, !PT ;  /* 0x00000006b1067209 */ /* 0x001fca0007800000 */
[----:B------:R-:W-:Y:S01]  /*5590*/  @P0 STS [R28+0x8000], R6 ;  /* 0x008000061c000388 */ /* 0x000fe20000000800 */
[----:B------:R-:W-:Y:S06]  /*55a0*/  BAR.SYNC.DEFER_BLOCKING 0x0 ;  /* 0x0000000000007b1d */ /* 0x000fec0000010000 */
[----:B------:R-:W0:Y:S02]  /*55b0*/  LDS R176, [R123+UR74+0x8000] ;  /* 0x0080004a7bb07984 */ /* 0x000e240008000800 */
[----:B0-----:R-:W-:-:S05]  /*55c0*/  FMNMX R176, R176, R21, !PT ;  /* 0x00000015b0b07209 */ /* 0x001fca0007800000 */
[--C-:B------:R-:W-:Y:S01]  /*55d0*/  FADD R4, R25, -R176.reuse ;  /* 0x800000b019047221 */ /* 0x100fe20000000000 */
[--C-:B------:R-:W-:Y:S01]  /*55e0*/  FADD R5, R24, -R176.reuse ;  /* 0x800000b018057221 */ /* 0x100fe20000000000 */
[--C-:B------:R-:W-:Y:S01]  /*55f0*/  FADD R7, R27, -R176.reuse ;  /* 0x800000b01b077221 */ /* 0x100fe20000000000 */
[--C-:B------:R-:W-:Y:S01]  /*5600*/  FADD R9, R9, -R176.reuse ;  /* 0x800000b009097221 */ /* 0x100fe20000000000 */
[----:B------:R-:W-:Y:S01]  /*5610*/  FMUL R4, R4, 1.4426950216293334961 ;  /* 0x3fb8aa3b04047820 */ /* 0x000fe20000400000 */
[----:B------:R-:W-:Y:S01]  /*5620*/  FMUL R5, R5, 1.4426950216293334961 ;  /* 0x3fb8aa3b05057820 */ /* 0x000fe20000400000 */
[----:B------:R-:W-:Y:S01]  /*5630*/  FMUL R6, R7, 1.4426950216293334961 ;  /* 0x3fb8aa3b07067820 */ /* 0x000fe20000400000 */
[--C-:B------:R-:W-:Y:S01]  /*5640*/  FADD R7, R29, -R176.reuse ;  /* 0x800000b01d077221 */ /* 0x100fe20000000000 */
[--C-:B------:R-:W-:Y:S01]  /*5650*/  FADD R8, R31, -R176.reuse ;  /* 0x800000b01f087221 */ /* 0x100fe20000000000 */
[----:B------:R-:W-:Y:S01]  /*5660*/  FMUL R17, R9, 1.4426950216293334961 ;  /* 0x3fb8aa3b09117820 */ /* 0x000fe20000400000 */
[----:B------:R-:W-:Y:S01]  /*5670*/  MUFU.EX2 R4, R4 ;  /* 0x0000000400047308 */ /* 0x000fe20000000800 */
[----:B------:R-:W-:Y:S01]  /*5680*/  FMUL R7, R7, 1.4426950216293334961 ;  /* 0x3fb8aa3b07077820 */ /* 0x000fe20000400000 */
[----:B------:R-:W-:Y:S01]  /*5690*/  FMUL R8, R8, 1.4426950216293334961 ;  /* 0x3fb8aa3b08087820 */ /* 0x000fe20000400000 */
[--C-:B------:R-:W-:Y:S01]  /*56a0*/  FADD R9, R23, -R176.reuse ;  /* 0x800000b017097221 */ /* 0x100fe20000000000 */
[----:B------:R-:W-:Y:S01]  /*56b0*/  FADD R10, R15, -R176 ;  /* 0x800000b00f0a7221 */ /* 0x000fe20000000000 */
[----:B------:R-:W-:-:S04]  /*56c0*/  IMAD.WIDE R26, R183, 0x2, R174 ;  /* 0x00000002b71a7825 */ /* 0x000fc800078e02ae */
[----:B------:R-:W-:Y:S01]  /*56d0*/  FMUL R16, R9, 1.4426950216293334961 ;  /* 0x3fb8aa3b09107820 */ /* 0x000fe20000400000 */
[----:B------:R-:W0:Y:S01]  /*56e0*/  MUFU.EX2 R5, R5 ;  /* 0x0000000500057308 */ /* 0x000e220000000800 */
[--C-:B------:R-:W-:Y:S01]  /*56f0*/  FADD R9, R11, -R176.reuse ;  /* 0x800000b00b097221 */ /* 0x100fe20000000000 */
[----:B------:R-:W-:Y:S01]  /*5700*/  FMUL R14, R10, 1.4426950216293334961 ;  /* 0x3fb8aa3b0a0e7820 */ /* 0x000fe20000400000 */
[--C-:B------:R-:W-:Y:S02]  /*5710*/  FADD R10, R189, -R176.reuse ;  /* 0x800000b0bd0a7221 */ /* 0x100fe40000000000 */
[----:B------:R-:W-:Y:S01]  /*5720*/  FMUL R19, R9, 1.4426950216293334961 ;  /* 0x3fb8aa3b09137820 */ /* 0x000fe20000400000 */
[--C-:B------:R-:W-:Y:S01]  /*5730*/  FADD R9, R33, -R176.reuse ;  /* 0x800000b021097221 */ /* 0x100fe20000000000 */
[----:B------:R-:W-:Y:S01]  /*5740*/  FMUL R10, R10, 1.4426950216293334961 ;  /* 0x3fb8aa3b0a0a7820 */ /* 0x000fe20000400000 */
[----:B------:R-:W1:Y:S02]  /*5750*/  MUFU.EX2 R6, R6 ;  /* 0x0000000600067308 */ /* 0x000e640000000800 */
[----:B------:R-:W-:Y:S01]  /*5760*/  FMUL R18, R9, 1.4426950216293334961 ;  /* 0x3fb8aa3b09127820 */ /* 0x000fe20000400000 */
[----:B------:R-:W-:-:S04]  /*5770*/  FADD R9, R13, -R176 ;  /* 0x800000b00d097221 */ /* 0x000fc80000000000 */
[----:B------:R-:W-:Y:S01]  /*5780*/  FMUL R23, R9, 1.4426950216293334961 ;  /* 0x3fb8aa3b09177820 */ /* 0x000fe20000400000 */
[----:B------:R-:W2:Y:S01]  /*5790*/  MUFU.EX2 R7, R7 ;  /* 0x0000000700077308 */ /* 0x000ea20000000800 */
[----:B0-----:R-:W-:Y:S01]  /*57a0*/  FADD R11, R4, R5 ;  /* 0x00000005040b7221 */ /* 0x001fe20000000000 */
[----:B------:R-:W-:-:S04]  /*57b0*/  FADD R9, R35, -R176 ;  /* 0x800000b023097221 */ /* 0x000fc80000000000 */
[----:B------:R-:W-:Y:S02]  /*57c0*/  FMUL R9, R9, 1.4426950216293334961 ;  /* 0x3fb8aa3b09097820 */ /* 0x000fe40000400000 */
[----:B------:R-:W0:Y:S01]  /*57d0*/  MUFU.EX2 R8, R8 ;  /* 0x0000000800087308 */ /* 0x000e220000000800 */
[----:B-1----:R-:W-:-:S07]  /*57e0*/  FADD R12, R6, R11 ;  /* 0x0000000b060c7221 */ /* 0x002fce0000000000 */
[----:B------:R-:W1:Y:S01]  /*57f0*/  MUFU.EX2 R17, R17 ;  /* 0x0000001100117308 */ /* 0x000e620000000800 */
[----:B--2---:R-:W-:-:S07]  /*5800*/  FADD R11, R7, R12 ;  /* 0x0000000c070b7221 */ /* 0x004fce0000000000 */
[----:B------:R-:W2:Y:S01]  /*5810*/  MUFU.EX2 R16, R16 ;  /* 0x0000001000107308 */ /* 0x000ea20000000800 */
[----:B0-----:R-:W-:Y:S01]  /*5820*/  FADD R12, R8, R11 ;  /* 0x0000000b080c7221 */ /* 0x001fe20000000000 */
[----:B------:R-:W-:-:S04]  /*5830*/  FADD R11, R191, -R176 ;  /* 0x800000b0bf0b7221 */ /* 0x000fc80000000000 */
[----:B------:R-:W-:Y:S01]  /*5840*/  FMUL R13, R11, 1.4426950216293334961 ;  /* 0x3fb8aa3b0b0d7820 */ /* 0x000fe20000400000 */
[----:B------:R-:W-:Y:S01]  /*5850*/  FADD R11, R193, -R176 ;  /* 0x800000b0c10b7221 */ /* 0x000fe20000000000 */
[----:B------:R-:W0:Y:S01]  /*5860*/  MUFU.EX2 R19, R19 ;  /* 0x0000001300137308 */ /* 0x000e220000000800 */
[----:B-1----:R-:W-:-:S07]  /*5870*/  FADD R15, R17, R12 ;  /* 0x0000000c110f7221 */ /* 0x002fce0000000000 */
[----:B------:R-:W1:Y:S01]  /*5880*/  MUFU.EX2 R18, R18 ;  /* 0x0000001200127308 */ /* 0x000e620000000800 */
[----:B--2---:R-:W-:-:S07]  /*5890*/  FADD R12, R16, R15 ;  /* 0x0000000f100c7221 */ /* 0x004fce0000000000 */
[----:B------:R-:W2:Y:S01]  /*58a0*/  MUFU.EX2 R23, R23 ;  /* 0x0000001700177308 */ /* 0x000ea20000000800 */
[----:B0-----:R-:W-:Y:S01]  /*58b0*/  FADD R15, R19, R12 ;  /* 0x0000000c130f7221 */ /* 0x001fe20000000000 */
[----:B------:R-:W-:Y:S01]  /*58c0*/  FMUL R12, R11, 1.4426950216293334961 ;  /* 0x3fb8aa3b0b0c7820 */ /* 0x000fe20000400000 */
[----:B------:R-:W-:-:S04]  /*58d0*/  FADD R11, R195, -R176 ;  /* 0x800000b0c30b7221 */ /* 0x000fc80000000000 */
[----:B------:R-:W-:Y:S01]  /*58e0*/  FMUL R11, R11, 1.4426950216293334961 ;  /* 0x3fb8aa3b0b0b7820 */ /* 0x000fe20000400000 */
[----:B------:R-:W0:Y:S01]  /*58f0*/  MUFU.EX2 R9, R9 ;  /* 0x0000000900097308 */ /* 0x000e220000000800 */
[----:B-1----:R-:W-:-:S07]  /*5900*/  FADD R22, R18, R15 ;  /* 0x0000000f12167221 */ /* 0x002fce0000000000 */
[----:B------:R-:W1:Y:S01]  /*5910*/  MUFU.EX2 R14, R14 ;  /* 0x0000000e000e7308 */ /* 0x000e620000000800 */
[----:B--2---:R-:W-:-:S07]  /*5920*/  FADD R22, R23, R22 ;  /* 0x0000001617167221 */ /* 0x004fce0000000000 */
[----:B------:R-:W2:Y:S01]  /*5930*/  MUFU.EX2 R10, R10 ;  /* 0x0000000a000a7308 */ /* 0x000ea20000000800 */
[----:B0-----:R-:W-:-:S07]  /*5940*/  FADD R15, R9, R22 ;  /* 0x00000016090f7221 */ /* 0x001fce0000000000 */
[----:B------:R-:W0:Y:S01]  /*5950*/  MUFU.EX2 R13, R13 ;  /* 0x0000000d000d7308 */ /* 0x000e220000000800 */
[----:B-1----:R-:W-:-:S07]  /*5960*/  FADD R15, R14, R15 ;  /* 0x0000000f0e0f7221 */ /* 0x002fce0000000000 */
[----:B------:R-:W1:Y:S01]  /*5970*/  MUFU.EX2 R12, R12 ;  /* 0x0000000c000c7308 */ /* 0x000e620000000800 */
[----:B--2---:R-:W-:-:S07]  /*5980*/  FADD R22, R10, R15 ;  /* 0x0000000f0a167221 */ /* 0x004fce0000000000 */
[----:B------:R-:W2:Y:S01]  /*5990*/  MUFU.EX2 R11, R11 ;  /* 0x0000000b000b7308 */ /* 0x000ea20000000800 */
[----:B0-----:R-:W-:-:S04]  /*59a0*/  FADD R15, R13, R22 ;  /* 0x000000160d0f7221 */ /* 0x001fc80000000000 */
[----:B-1----:R-:W-:-:S04]  /*59b0*/  FADD R22, R12, R15 ;  /* 0x0000000f0c167221 */ /* 0x002fc80000000000 */
[----:B--2---:R-:W-:-:S05]  /*59c0*/  FADD R22, R11, R22 ;  /* 0x000000160b167221 */ /* 0x004fca0000000000 */
[----:B------:R-:W0:Y:S02]  /*59d0*/  SHFL.BFLY PT, R15, R22, 0x10, 0x1f ;  /* 0x0e001f00160f7f89 */ /* 0x000e2400000e0000 */
[----:B0-----:R-:W-:Y:S01]  /*59e0*/  FADD R25, R22, R15 ;  /* 0x0000000f16197221 */ /* 0x001fe20000000000 */
[----:B------:R-:W-:Y:S06]  /*59f0*/  BAR.SYNC.DEFER_BLOCKING 0x0 ;  /* 0x0000000000007b1d */ /* 0x000fec0000010000 */
[----:B------:R0:W-:Y:S02]  /*5a00*/  @!P5 STS [R122+UR74+0x8000], R25 ;  /* 0x008000197a00d988 */ /* 0x0001e4000800084a */
[----:B------:R-:W-:Y:S01]  /*5a10*/  BAR.SYNC.DEFER_BLOCKING 0x0 ;  /* 0x0000000000007b1d */ /* 0x000fe20000010000 */
[----:B0-----:R-:W-:-:S05]  /*5a20*/  IMAD.WIDE R24, R183, 0x2, R170 ;  /* 0x00000002b7187825 */ /* 0x001fca00078e02aa */
[----:B------:R-:W0:Y:S04]  /*5a30*/  @!P6 LDS R184, [R28+0x8000] ;  /* 0x008000001cb8e984 */ /* 0x000e280000000800 */
[----:B0-----:R-:W0:Y:S02]  /*5a40*/  SHFL.BFLY PT, R15, R184, 0x1, 0x1f ;  /* 0x0c201f00b80f7f89 */ /* 0x001e2400000e0000 */
[----:B0-----:R-:W-:-:S05]  /*5a50*/  FADD R15, R184, R15 ;  /* 0x0000000fb80f7221 */ /* 0x001fca0000000000 */
[----:B------:R0:W-:Y:S01]  /*5a60*/  @P0 STS [R28+0x8000], R15 ;  /* 0x0080000f1c000388 */ /* 0x0001e20000000800 */
[----:B------:R-:W-:Y:S06]  /*5a70*/  BAR.SYNC.DEFER_BLOCKING 0x0 ;  /* 0x0000000000007b1d */ /* 0x000fec0000010000 */
[----:B------:R0:W1:Y:S01]  /*5a80*/  LDS R186, [R123+UR74+0x8000] ;  /* 0x0080004a7bba7984 */ /* 0x0000620008000800 */
[----:B------:R-:W2:Y:S02]  /*5a90*/  SYNCS.PHASECHK.TRANS64.TRYWAIT P1, [UR70], R20 ;  /* 0x00000014ff0075a7 */ /* 0x000ea40008021146 */
[----:B012---:R-:W-:Y:S05]  /*5aa0*/  @!P1 BRA `(.L_x_15) ;  /* 0x0000002400589947 */ /* 0x007fea0003800000 */
.L_x_24:
[----:B------:R0:W2:Y:S01]  /*5ab0*/  LDG.E.U16 R15, desc[UR18][R26.64] ;  /* 0x000000121a0f7981 */ /* 0x0000a2000c1e1500 */
[----:B------:R-:W-:-:S03]  /*5ac0*/  IMAD.WIDE R32, R183, 0x2, R158 ;  /* 0x00000002b7207825 */ /* 0x000fc600078e029e */
[----:B------:R-:W3:Y:S01]  /*5ad0*/  LDG.E.U16 R25, desc[UR18][R24.64] ;  /* 0x0000001218197981 */ /* 0x000ee2000c1e1500 */
[----:B------:R-:W-:-:S03]  /*5ae0*/  IMAD.WIDE R34, R183, 0x2, R154 ;  /* 0x00000002b7227825 */ /* 0x000fc600078e029a */
[----:B------:R-:W4:Y:S01]  /*5af0*/  LDG.E.U16 R203, desc[UR18][R32.64] ;  /* 0x0000001220cb7981 */ /* 0x000f22000c1e1500 */
[----:B------:R-:W-:-:S03]  /*5b00*/  IMAD.WIDE R194, R183, 0x2, R134 ;  /* 0x00000002b7c27825 */ /* 0x000fc600078e0286 */
[----:B------:R1:W5:Y:S01]  /*5b10*/  LDG.E.U16 R205, desc[UR18][R34.64] ;  /* 0x0000001222cd7981 */ /* 0x000362000c1e1500 */
[----:B------:R-:W-:-:S03]  /*5b20*/  IMAD.WIDE R196, R183, 0x2, R130 ;  /* 0x00000002b7c47825 */ /* 0x000fc600078e0282 */
[----:B------:R-:W5:Y:S01]  /*5b30*/  LDG.E.U16 R215, desc[UR18][R194.64] ;  /* 0x00000012c2d77981 */ /* 0x000f62000c1e1500 */
[----:B------:R-:W-:-:S03]  /*5b40*/  IMAD.WIDE R28, R183, 0x2, R166 ;  /* 0x00000002b71c7825 */ /* 0x000fc600078e02a6 */
[----:B------:R1:W5:Y:S01]  /*5b50*/  LDG.E.U16 R221, desc[UR18][R196.64] ;  /* 0x00000012c4dd7981 */ /* 0x000362000c1e1500 */
[----:B------:R-:W-:-:S03]  /*5b60*/  IMAD.WIDE R30, R183, 0x2, R162 ;  /* 0x00000002b71e7825 */ /* 0x000fc600078e02a2 */
[----:B------:R-:W5:Y:S01]  /*5b70*/  LDG.E.U16 R199, desc[UR18][R28.64] ;  /* 0x000000121cc77981 */ /* 0x000f62000c1e1500 */
[----:B------:R-:W-:-:S03]  /*5b80*/  IMAD.WIDE R188, R183, 0x2, R150 ;  /* 0x00000002b7bc7825 */ /* 0x000fc600078e0296 */
[----:B------:R-:W5:Y:S01]  /*5b90*/  LDG.E.U16 R201, desc[UR18][R30.64] ;  /* 0x000000121ec97981 */ /* 0x000f62000c1e1500 */
[----:B0-----:R-:W-:-:S03]  /*5ba0*/  IMAD.WIDE R26, R183, 0x2, R146 ;  /* 0x00000002b71a7825 */ /* 0x001fc600078e0292 */
[----:B------:R0:W5:Y:S01]  /*5bb0*/  LDG.E.U16 R207, desc[UR18][R188.64] ;  /* 0x00000012bccf7981 */ /* 0x000162000c1e1500 */
[----:B------:R-:W-:-:S03]  /*5bc0*/  IMAD.WIDE R190, R183, 0x2, R142 ;  /* 0x00000002b7be7825 */ /* 0x000fc600078e028e */
[----:B------:R0:W5:Y:S01]  /*5bd0*/  LDG.E.U16 R209, desc[UR18][R26.64] ;  /* 0x000000121ad17981 */ /* 0x000162000c1e1500 */
[----:B------:R-:W-:-:S03]  /*5be0*/  IMAD.WIDE R192, R183, 0x2, R138 ;  /* 0x00000002b7c07825 */ /* 0x000fc600078e028a */
[----:B------:R-:W5:Y:S01]  /*5bf0*/  LDG.E.U16 R211, desc[UR18][R190.64] ;  /* 0x00000012bed37981 */ /* 0x000f62000c1e1500 */
[----:B-1----:R-:W-:-:S03]  /*5c00*/  IMAD.WIDE R34, R183, 0x2, R112 ;  /* 0x00000002b7227825 */ /* 0x002fc600078e0270 */
[----:B------:R-:W5:Y:S01]  /*5c10*/  LDG.E.U16 R213, desc[UR18][R192.64] ;  /* 0x00000012c0d57981 */ /* 0x000f62000c1e1500 */
[----:B------:R-:W-:-:S03]  /*5c20*/  IMAD.WIDE R32, R183, 0x2, R172 ;  /* 0x00000002b7207825 */ /* 0x000fc600078e02ac */
[----:B------:R-:W5:Y:S01]  /*5c30*/  LDG.E.U16 R225, desc[UR18][R34.64] ;  /* 0x0000001222e17981 */ /* 0x000f62000c1e1500 */
[----:B------:R-:W-:-:S03]  /*5c40*/  IMAD.WIDE R196, R183, 0x2, R168 ;  /* 0x00000002b7c47825 */ /* 0x000fc600078e02a8 */
[----:B------:R1:W5:Y:S01]  /*5c50*/  LDG.E.U16 R20, desc[UR18][R32.64] ;  /* 0x0000001220147981 */ /* 0x000362000c1e1500 */
        /* <DEDUP_REMOVED lines=8> */
[----:B------:R-:W-:-:S03]  /*5ce0*/  IMAD.WIDE R26, R183, 0x2, R152 ;  /* 0x00000002b71a7825 */ /* 0x000fc600078e0298 */
[----:B------:R-:W5:Y:S01]  /*5cf0*/  LDG.E.U16 R200, desc[UR18][R28.64] ;  /* 0x000000121cc87981 */ /* 0x000f62000c1e1500 */
        /* <DEDUP_REMOVED lines=9> */
[----:B------:R-:W5:Y:S01]  /*5d90*/  LDG.E.U16 R34, desc[UR18][R34.64] ;  /* 0x0000001222227981 */ /* 0x000f62000c1e1500 */
[----:B------:R-:W-:-:S03]  /*5da0*/  IMAD.WIDE R192, R183, 0x2, R132 ;  /* 0x00000002b7c07825 */ /* 0x000fc600078e0284 */
[----:B------:R-:W5:Y:S01]  /*5db0*/  LDG.E.U16 R190, desc[UR18][R190.64] ;  /* 0x00000012bebe7981 */ /* 0x000f62000c1e1500 */
[----:B0-----:R-:W-:-:S03]  /*5dc0*/  IMAD.WIDE R194, R183, 0x2, R114 ;  /* 0x00000002b7c27825 */ /* 0x001fc600078e0272 */
[----:B------:R-:W5:Y:S01]  /*5dd0*/  LDG.E.U16 R192, desc[UR18][R192.64] ;  /* 0x00000012c0c07981 */ /* 0x000f62000c1e1500 */
        /* <DEDUP_REMOVED lines=8> */
[----:B------:R-:W-:-:S03]  /*5e60*/  IMAD.WIDE R30, R183, 0x2, R118 ;  /* 0x00000002b71e7825 */ /* 0x000fc600078e0276 */
[----:B------:R-:W5:Y:S04]  /*5e70*/  LDG.E.U16 R208, desc[UR18][R28.64] ;  /* 0x000000121cd07981 */ /* 0x000f68000c1e1500 */
[----:B------:R-:W5:Y:S01]  /*5e80*/  LDG.E.U16 R210, desc[UR18][R30.64] ;  /* 0x000000121ed27981 */ /* 0x000f62000c1e1500 */
[----:B------:R-:W-:Y:S02]  /*5e90*/  F2FP.F16.F32.PACK_AB R4, R5, R4 ;  /* 0x000000040504723e */ /* 0x000fe400000000ff */
[----:B------:R-:W-:Y:S02]  /*5ea0*/  F2FP.F16.F32.PACK_AB R5, R7, R6 ;  /* 0x000000060705723e */ /* 0x000fe400000000ff */
[----:B------:R-:W-:Y:S02]  /*5eb0*/  F2FP.F16.F32.PACK_AB R6, R17, R8 ;  /* 0x000000081106723e */ /* 0x000fe400000000ff */
[----:B------:R-:W-:-:S02]  /*5ec0*/  F2FP.F16.F32.PACK_AB R7, R19, R16 ;  /* 0x000000101307723e */ /* 0x000fc400000000ff */
[----:B------:R-:W-:Y:S02]  /*5ed0*/  F2FP.F16.F32.PACK_AB R8, R23, R18 ;  /* 0x000000121708723e */ /* 0x000fe400000000ff */
[----:B------:R-:W-:Y:S02]  /*5ee0*/  F2FP.F16.F32.PACK_AB R9, R14, R9 ;  /* 0x000000090e09723e */ /* 0x000fe400000000ff */
[----:B------:R-:W-:Y:S02]  /*5ef0*/  F2FP.F16.F32.PACK_AB R10, R13, R10 ;  /* 0x0000000a0d0a723e */ /* 0x000fe400000000ff */
[----:B------:R-:W-:Y:S01]  /*5f00*/  F2FP.F16.F32.PACK_AB R11, R11, R12 ;  /* 0x0000000c0b0b723e */ /* 0x000fe200000000ff */
[----:B0-----:R-:W-:-:S03]  /*5f10*/  FADD R188, -R176, R21 ;  /* 0x00000015b0bc7221 */ /* 0x001fc60000000100 */
[----:B------:R-:W-:Y:S01]  /*5f20*/  STTM.16dp32bit_t0_t15.x8 tmem[UR15], R4 ;  /* 0x00000004000079ed */ /* 0x000fe2000898000f */
[----:B------:R-:W-:Y:S01]  /*5f30*/  STTM.16dp32bit_t16_t31.x8 tmem[UR15+0x8], R4 ;  /* 0x00000804000079ed */ /* 0x000fe200089a000f */
[----:B------:R-:W-:-:S04]  /*5f40*/  FMUL R188, R188, 1.4426950216293334961 ;  /* 0x3fb8aa3bbcbc7820 */ /* 0x000fc80000400000 */
[----:B------:R-:W0:Y:S01]  /*5f50*/  MUFU.EX2 R189, R188 ;  /* 0x000000bc00bd7308 */ /* 0x000e220000000800 */
[----:B------:R-:W-:Y:S01]  /*5f60*/  ULEA UR70, UR13, UR74, 0x3 ;  /* 0x0000004a0d467291 */ /* 0x000fe2000f8e18ff */
[----:B------:R-:W-:-:S03]  /*5f70*/  UMOV UR60, UR6 ;  /* 0x00000006003c7c82 */ /* 0x000fc60008000000 */
[----:B------:R-:W-:Y:S01]  /*5f80*/  UIADD3 UR70, UPT, UPT, UR70, 0x10000, URZ ;  /* 0x0001000046467890 */ /* 0x000fe2000fffe0ff */
[----:B--2---:R-:W-:Y:S04]  /*5f90*/  STS.U16 [R38+UR74+0xc000], R15 ;  /* 0x00c0000f26007988 */ /* 0x004fe8000800044a */
        /* <DEDUP_REMOVED lines=31> */
[----:B------:R-:W3:Y:S02]  /*6190*/  FENCE.VIEW.ASYNC.T ;  /* 0x00000000000073c6 */ /* 0x000ee40000000200 */
[----:B---3--:R-:W-:Y:S06]  /*61a0*/  BAR.SYNC.DEFER_BLOCKING 0x0 ;  /* 0x0000000000007b1d */ /* 0x008fec0000010000 */
[----:B-1----:R-:W-:Y:S01]  /*61b0*/  LDTM.16dp32bit_t0_t15.x32 R4, tmem[UR72] ;  /* 0x00000048000479ee */ /* 0x002fe20008a80000 */
[----:B------:R-:W0:Y:S01]  /*61c0*/  LDTM.16dp32bit_t16_t31.x32 R4, tmem[UR72+0x20] ;  /* 0x00002048000479ee */ /* 0x000e220008aa0000 */
[----:B------:R-:W-:Y:S01]  /*61d0*/  NOP ;  /* 0x0000000000007918 */ /* 0x000fe20000000000 */
[C---:B0-----:R-:W-:Y:S01]  /*61e0*/  FMUL R4, R189.reuse, R4 ;  /* 0x00000004bd047220 */ /* 0x041fe20000400000 */
        /* <DEDUP_REMOVED lines=32> */
[----:B------:R2:W-:Y:S01]  /*63f0*/  STTM.16dp32bit_t16_t31.x32 tmem[UR72+0x20], R4 ;  /* 0x00002004000079ed */ /* 0x0005e20008aa0048 */
[----:B------:R-:W0:Y:S02]  /*6400*/  FENCE.VIEW.ASYNC.T ;  /* 0x00000000000073c6 */ /* 0x000e240000000200 */
[----:B0-----:R-:W-:Y:S06]  /*6410*/  BAR.SYNC.DEFER_BLOCKING 0x0 ;  /* 0x0000000000007b1d */ /* 0x001fec0000010000 */
[----:B------:R0:W-:Y:S06]  /*6420*/  MEMBAR.ALL.CTA ;  /* 0x0000000000007992 */ /* 0x0001ec0000008000 */
[----:B0-----:R-:W0:Y:S02]  /*6430*/  FENCE.VIEW.ASYNC.S ;  /* 0x00000000000073c6 */ /* 0x001e240000000000 */
[----:B0-----:R-:W-:Y:S06]  /*6440*/  BAR.SYNC.DEFER_BLOCKING 0x0 ;  /* 0x0000000000007b1d */ /* 0x001fec0000010000 */
[----:B------:R-:W-:Y:S05]  /*6450*/  BRA.U UP3, `(.L_x_16) ;  /* 0x0000000103587547 */ /* 0x000fea000b800000 */
[----:B------:R-:W-:Y:S02]  /*6460*/  UIADD3 UR62, UPT, UPT, UR73, 0x88, URZ ;  /* 0x00000088493e7890 */ /* 0x000fe4000fffe0ff */
[----:B------:R-:W-:Y:S02]  /*6470*/  UIADD3 UR63, UPT, UPT, UR73, 0x90, URZ ;  /* 0x00000090493f7890 */ /* 0x000fe4000fffe0ff */
[----:B------:R-:W-:Y:S01]  /*6480*/  UIADD3 UR64, UPT, UPT, UR73, 0x98, URZ ;  /* 0x0000009849407890 */ /* 0x000fe2000fffe0ff */
[----:B------:R-:W-:Y:S01]  /*6490*/  UMOV UR54, 0x0 ;  /* 0x0000000000367882 */ /* 0x000fe20000000000 */
[----:B------:R-:W-:Y:S01]  /*64a0*/  UMOV UR55, 0x4200010 ;  /* 0x0420001000377882 */ /* 0x000fe20000000000 */
[----:B------:R-:W-:Y:S01]  /*64b0*/  UMOV UR58, UR9 ;  /* 0x00000009003a7c82 */ /* 0x000fe20008000000 */
        /* <DEDUP_REMOVED lines=16> */
.L_x_16:
[----:B------:R-:W-:Y:S01]  /*65c0*/  UISETP.GE.U32.AND UP0, UPT, UR8, UR75, UPT ;  /* 0x0000004b0800728c */ /* 0x000fe2000bf06070 */
[----:B------:R-:W-:Y:S01]  /*65d0*/  FFMA R181, R189, R181, R186 ;  /* 0x000000b5bdb57223 */ /* 0x000fe200000000ba */
[----:B------:R-:W-:Y:S01]  /*65e0*/  UIADD3 UR13, UPT, UPT, UR13, 0x1, URZ ;  /* 0x000000010d0d7890 */ /* 0x000fe2000fffe0ff */
[----:B------:R-:W-:Y:S01]  /*65f0*/  VIADD R183, R183, UR14 ;  /* 0x0000000eb7b77c36 */ /* 0x000fe20008000000 */
[----:B------:R-:W-:Y:S01]  /*6600*/  UISETP.GE.U32.AND.EX UP0, UPT, UR61, URZ, UPT, UP0 ;  /* 0x000000ff3d00728c */ /* 0x000fe2000bf06100 */
[----:B------:R-:W-:Y:S01]  /*6610*/  IMAD.IADD R185, R182, 0x1, R185 ;  /* 0x00000001b6b97824 */ /* 0x000fe200078e02b9 */
[----:B------:R-:W-:Y:S01]  /*6620*/  UISETP.GT.AND UP4, UPT, UR13, 0x1, UPT ;  /* 0x000000010d00788c */ /* 0x000fe2000bf84270 */
[----:B--2---:R-:W-:Y:S01]  /*6630*/  IMAD.U32 R20, RZ, RZ, UR60 ;  /* 0x0000003cff147e24 */ /* 0x004fe2000f8e00ff */
[----:B0-----:R-:W-:Y:S01]  /*6640*/  UMOV UR7, UR61 ;  /* 0x0000003d00077c82 */ /* 0x001fe20008000000 */
[----:B------:R-:W-:Y:S01]  /*6650*/  IMAD.MOV.U32 R21, RZ, RZ, R176 ;  /* 0x000000ffff157224 */ /* 0x000fe200078e00b0 */
[----:B------:R-:W-:-:S02]  /*6660*/  USEL UR6, URZ, 0x1, !UP4 ;  /* 0x00000001ff067887 */ /* 0x000fc4000e000000 */
[----:B------:R-:W-:Y:S02]  /*6670*/  USEL UR13, UR13, URZ, !UP4 ;  /* 0x000000ff0d0d7287 */ /* 0x000fe4000e000000 */
[----:B------:R-:W-:Y:S01]  /*6680*/  ULOP3.LUT UR6, UR60, UR6, URZ, 0x3c, !UPT ;  /* 0x000000063c067292 */ /* 0x000fe2000f8e3cff */
[----:B------:R-:W-:Y:S11]  /*6690*/  BRA.U !UP0, `(.L_x_17) ;  /* 0xffffffdd08907547 */ /* 0x000ff6000b83ffff */
.L_x_12:
[----:B------:R-:W-:Y:S01]  /*66a0*/  UISETP.GE.AND UP0, UPT, UR71, 0x1, UPT ;  /* 0x000000014700788c */ /* 0x000fe2000bf06270 */
[C---:B------:R-:W-:Y:S01]  /*66b0*/  FSETP.GEU.AND P2, PT, R181.reuse, 1.175494350822287508e-38, PT ;  /* 0x00800000b500780b */ /* 0x040fe20003f4e000 */
[----:B------:R-:W-:Y:S01]  /*66c0*/  IMAD.U32 R41, RZ, RZ, UR69 ;  /* 0x00000045ff297e24 */ /* 0x000fe2000f8e00ff */
[C---:B------:R-:W-:Y:S01]  /*66d0*/  FSETP.GT.AND P1, PT, |R181|.reuse, 8.50705917302346158658e+37, PT ;  /* 0x7e800000b500780b */ /* 0x040fe20003f24200 */
[----:B------:R-:W-:Y:S01]  /*66e0*/  FMUL R38, R181, 8388608 ;  /* 0x4b000000b5267820 */ /* 0x000fe20000400000 */
[----:B------:R-:W-:Y:S02]  /*66f0*/  LEA R180, R180, UR74, 0x8 ;  /* 0x0000004ab4b47c11 */ /* 0x000fe4000f8e40ff */
[----:B------:R-:W-:Y:S02]  /*6700*/  SHF.R.U32.HI R39, RZ, 0x2, R3 ;  /* 0x00000002ff277819 */ /* 0x000fe40000011603 */
[----:B------:R-:W-:Y:S07]  /*6710*/  BRA.U !UP0, `(.L_x_18) ;  /* 0x0000000108107547 */ /* 0x000fee000b800000 */
[----:B------:R-:W-:-:S06]  /*6720*/  USHF.L.U32 UR60, UR60, 0x1f, URZ ;  /* 0x0000001f3c3c7899 */ /* 0x000fcc00080006ff */
[----:B0--3--:R-:W-:-:S04]  /*6730*/  IMAD.U32 R4, RZ, RZ, UR60 ;  /* 0x0000003cff047e24 */ /* 0x009fc8000f8e00ff */
[----:B------:R-:W0:Y:S02]  /*6740*/  SYNCS.PHASECHK.TRANS64.TRYWAIT P0, [UR70], R4 ;  /* 0x00000004ff0075a7 */ /* 0x000e240008001146 */
[----:B0-----:R-:W-:Y:S05]  /*6750*/  @!P0 BRA `(.L_x_19) ;  /* 0x0000001800388947 */ /* 0x001fea0003800000 */
.L_x_18:
[----:B------:R-:W-:Y:S01]  /*6760*/  BAR.SYNC.DEFER_BLOCKING 0x0 ;  /* 0x0000000000007b1d */ /* 0x000fe20000010000 */
[----:B------:R-:W-:Y:S01]  /*6770*/  LOP3.LUT R40, R39, 0x38, RZ, 0xc0, !PT ;  /* 0x0000003827287812 */ /* 0x000fe200078ec0ff */
[----:B------:R-:W-:Y:S01]  /*6780*/  IMAD R41, R41, 0x40, R180 ;  /* 0x0000004029297824 */ /* 0x000fe200078e02b4 */
[----:B------:R-:W-:Y:S01]  /*6790*/  FSEL R57, R38, R181, !P2 ;  /* 0x000000b526397208 */ /* 0x000fe20005000000 */
[----:B------:R-:W-:Y:S01]  /*67a0*/  IMAD.SHL.U32 R43, R3, 0x10, RZ ;  /* 0x00000010032b7824 */ /* 0x000fe200078e00ff */
[----:B------:R-:W-:Y:S01]  /*67b0*/  FSETP.GEU.AND P0, PT, |R181|, 1.175494350822287508e-38, PT ;  /* 0x00800000b500780b */ /* 0x000fe20003f0e200 */
[----:B------:R-:W-:Y:S01]  /*67c0*/  IMAD R42, R36, 0x10, R41 ;  /* 0x00000010242a7824 */ /* 0x000fe200078e0229 */
[----:B------:R-:W-:Y:S01]  /*67d0*/  LOP3.LUT R38, R40, 0x1f, R3, 0xf8, !PT ;  /* 0x0000001f28267812 */ /* 0x000fe200078ef803 */
[----:B------:R-:W-:Y:S02]  /*67e0*/  VIADD R39, R57, 0xc0cafb0d ;  /* 0xc0cafb0d39277836 */ /* 0x000fe40000000000 */
[----:B------:R-:W-:Y:S01]  /*67f0*/  @P1 FMUL R181, R181, 0.25 ;  /* 0x3e800000b5b51820 */ /* 0x000fe20000400000 */
[----:B------:R-:W2:Y:S01]  /*6800*/  LDC R76, c[0x0][0x3e8] ;  /* 0x0000fa00ff4c7b82 */ /* 0x000ea20000000800 */
[----:B------:R-:W-:Y:S01]  /*6810*/  LOP3.LUT R43, R43, 0x30, RZ, 0xc0, !PT ;  /* 0x000000302b2b7812 */ /* 0x000fe200078ec0ff */
[----:B------:R-:W-:Y:S01]  /*6820*/  IMAD.SHL.U32 R40, R38, 0x8, RZ ;  /* 0x0000000826287824 */ /* 0x000fe200078e00ff */
[----:B------:R-:W-:Y:S01]  /*6830*/  LOP3.LUT R36, R39, 0xff800000, RZ, 0xc0, !PT ;  /* 0xff80000027247812 */ /* 0x000fe200078ec0ff */
[----:B------:R-:W-:Y:S01]  /*6840*/  IMAD R42, R37, 0x8, R42 ;  /* 0x00000008252a7824 */ /* 0x000fe200078e022a */
[----:B------:R-:W-:Y:S01]  /*6850*/  FSEL R39, RZ, -23, P2 ;  /* 0xc1b80000ff277808 */ /* 0x000fe20001000000 */
[----:B-1----:R-:W1:Y:S01]  /*6860*/  LDCU.64 UR4, c[0x0][0x3e0] ;  /* 0x00007c00ff0477ac */ /* 0x002e620008000a00 */
[----:B------:R-:W-:Y:S01]  /*6870*/  LOP3.LUT R44, R40, 0xc0, RZ, 0xc0, !PT ;  /* 0x000000c0282c7812 */ /* 0x000fe200078ec0ff */
[----:B------:R-:W-:Y:S01]  /*6880*/  @!P0 FMUL R181, R181, 16777216 ;  /* 0x4b800000b5b58820 */ /* 0x000fe20000400000 */
[----:B------:R-:W-:Y:S01]  /*6890*/  I2FP.F32.S32 R40, R36 ;  /* 0x0000002400287245 */ /* 0x000fe20000201400 */
[----:B------:R-:W-:Y:S01]  /*68a0*/  IMAD.IADD R37, R57, 0x1, -R36 ;  /* 0x0000000139257824 */ /* 0x000fe200078e0a24 */
[----:B------:R-:W-:Y:S01]  /*68b0*/  IADD3 R36, PT, PT, R44, UR74, R43 ;  /* 0x0000004a2c247c10 */ /* 0x000fe2000fffe02b */
[----:B------:R-:W-:Y:S01]  /*68c0*/  IMAD.MOV.U32 R44, RZ, RZ, 0x3dc6b27f ;  /* 0x3dc6b27fff2c7424 */ /* 0x000fe200078e00ff */
[----:B------:R-:W-:Y:S01]  /*68d0*/  SHF.R.U32.HI R3, RZ, 0x6, R3 ;  /* 0x00000006ff037819 */ /* 0x000fe20000011603 */
[----:B------:R-:W4:Y:S02]  /*68e0*/  @!P4 SYNCS.CCTL.IV [UR74+0x10000] ;  /* 0x01000000ff00c9b1 */ /* 0x000f24000800004a */
[----:B----4-:R-:W-:Y:S01]  /*68f0*/  BAR.SYNC.DEFER_BLOCKING 0x0 ;  /* 0x0000000000007b1d */ /* 0x010fe20000010000 */
[----:B------:R-:W-:Y:S01]  /*6900*/  FFMA.FTZ R39, R40, 1.1920928955078125e-07, R39 ;  /* 0x3400000028277823 */ /* 0x000fe20000010027 */
[----:B------:R-:W-:Y:S01]  /*6910*/  FADD R37, R37, -1 ;  /* 0xbf80000025257421 */ /* 0x000fe20000000000 */
[----:B------:R-:W-:Y:S01]  /*6920*/  LEA R84, R0, UR74, 0x4 ;  /* 0x0000004a00547c11 */ /* 0x000fe2000f8e20ff */
[----:B------:R-:W-:-:S02]  /*6930*/  IMAD.SHL.U32 R38, R38, 0x10, RZ ;  /* 0x0000001026267824 */ /* 0x000fc400078e00ff */
[----:B------:R-:W4:Y:S02]  /*6940*/  MUFU.RCP R40, R181 ;  /* 0x000000b500287308 */ /* 0x000f240000001000 */
[----:B------:R-:W5:Y:S01]  /*6950*/  LDC.64 R82, c[0x0][0x398] ;  /* 0x0000e600ff527b82 */ /* 0x000f620000000a00 */
[----:B0--3--:R-:W-:Y:S01]  /*6960*/  LDTM.16dp32bit_t0_t15.x32 R4, tmem[UR72] ;  /* 0x00000048000479ee */ /* 0x009fe20008a80000 */
[----:B------:R-:W0:Y:S01]  /*6970*/  LDTM.16dp32bit_t16_t31.x32 R4, tmem[UR72+0x20] ;  /* 0x00002048000479ee */ /* 0x000e220008aa0000 */
[----:B-1----:R-:W-:Y:S01]  /*6980*/  UIMAD UR4, UR76, UR4, URZ ;  /* 0x000000044c0472a4 */ /* 0x002fe2000f8e02ff */
[----:B------:R-:W-:-:S03]  /*6990*/  LOP3.LUT R38, R38, 0xf0, RZ, 0xc0, !PT ;  /* 0x000000f026267812 */ /* 0x000fc600078ec0ff */
[----:B------:R-:W-:Y:S01]  /*69a0*/  USHF.L.U32 UR6, UR4, 0x1, URZ ;  /* 0x0000000104067899 */ /* 0x000fe200080006ff */
[----:B------:R-:W1:Y:S01]  /*69b0*/  @!P4 SYNCS.CCTL.IV [UR74+0x10008] ;  /* 0x01000800ff00c9b1 */ /* 0x000e62000800004a */
[----:B------:R-:W-:Y:S01]  /*69c0*/  NOP ;  /* 0x0000000000007918 */ /* 0x000fe20000000000 */
[----:B0-----:R-:W-:Y:S01]  /*69d0*/  @P1 FMUL R4, R4, 0.25 ;  /* 0x3e80000004041820 */ /* 0x001fe20000400000 */
[----:B------:R-:W-:Y:S01]  /*69e0*/  @P1 FMUL R8, R8, 0.25 ;  /* 0x3e80000008081820 */ /* 0x000fe20000400000 */
[----:B------:R-:W-:Y:S01]  /*69f0*/  @P1 FMUL R9, R9, 0.25 ;  /* 0x3e80000009091820 */ /* 0x000fe20000400000 */
[----:B------:R-:W-:Y:S01]  /*6a00*/  @P1 FMUL R6, R6, 0.25 ;  /* 0x3e80000006061820 */ /* 0x000fe20000400000 */
[----:B------:R-:W-:Y:S01]  /*6a10*/  @P1 FMUL R10, R10, 0.25 ;  /* 0x3e8000000a0a1820 */ /* 0x000fe20000400000 */
[----:B------:R-:W-:Y:S01]  /*6a20*/  @!P0 FMUL R4, R4, 16777216 ;  /* 0x4b80000004048820 */ /* 0x000fe20000400000 */
[----:B------:R-:W-:Y:S01]  /*6a30*/  @!P0 FMUL R8, R8, 16777216 ;  /* 0x4b80000008088820 */ /* 0x000fe20000400000 */
[----:B------:R-:W-:Y:S01]  /*6a40*/  @!P0 FMUL R9, R9, 16777216 ;  /* 0x4b80000009098820 */ /* 0x000fe20000400000 */
[----:B------:R-:W-:Y:S01]  /*6a50*/  @!P0 FMUL R6, R6, 16777216 ;  /* 0x4b80000006068820 */ /* 0x000fe20000400000 */
[----:B------:R-:W-:Y:S01]  /*6a60*/  @!P0 FMUL R10, R10, 16777216 ;  /* 0x4b8000000a0a8820 */ /* 0x000fe20000400000 */
[C---:B----4-:R-:W-:Y:S01]  /*6a70*/  FMUL R4, R40.reuse, R4 ;  /* 0x0000000428047220 */ /* 0x050fe20000400000 */
[C---:B------:R-:W-:Y:S01]  /*6a80*/  FMUL R41, R40.reuse, R8 ;  /* 0x0000000828297220 */ /* 0x040fe20000400000 */
[C---:B------:R-:W-:Y:S01]  /*6a90*/  FMUL R8, R40.reuse, R9 ;  /* 0x0000000928087220 */ /* 0x040fe20000400000 */
[C---:B------:R-:W-:Y:S01]  /*6aa0*/  FMUL R6, R40.reuse, R6 ;  /* 0x0000000628067220 */ /* 0x040fe20000400000 */
[----:B------:R-:W-:Y:S01]  /*6ab0*/  FMUL R9, R40, R10 ;  /* 0x0000000a28097220 */ /* 0x000fe20000400000 */
[----:B------:R-:W-:Y:S01]  /*6ac0*/  @P1 FMUL R7, R7, 0.25 ;  /* 0x3e80000007071820 */ /* 0x000fe20000400000 */
[----:B------:R-:W-:Y:S01]  /*6ad0*/  @P1 FMUL R11, R11, 0.25 ;  /* 0x3e8000000b0b1820 */ /* 0x000fe20000400000 */
[----:B------:R-:W-:Y:S01]  /*6ae0*/  @P1 FMUL R12, R12, 0.25 ;  /* 0x3e8000000c0c1820 */ /* 0x000fe20000400000 */
[----:B------:R-:W-:Y:S01]  /*6af0*/  @P1 FMUL R16, R16, 0.25 ;  /* 0x3e80000010101820 */ /* 0x000fe20000400000 */
[----:B------:R-:W-:Y:S01]  /*6b00*/  F2FP.F16.F32.PACK_AB R48, R41, R4 ;  /* 0x000000042930723e */ /* 0x000fe200000000ff */
[----:B------:R-:W-:Y:S01]  /*6b10*/  @P1 FMUL R20, R20, 0.25 ;  /* 0x3e80000014141820 */ /* 0x000fe20000400000 */
[----:B------:R-:W-:Y:S01]  /*6b20*/  @P1 FMUL R24, R24, 0.25 ;  /* 0x3e80000018181820 */ /* 0x000fe20000400000 */
[----:B------:R-:W-:Y:S01]  /*6b30*/  FFMA.FTZ R4, R37, R44, -0.16845393180847167969 ;  /* 0xbe2c7f3025047423 */ /* 0x000fe2000001002c */
[----:B------:R-:W-:Y:S01]  /*6b40*/  @P1 FMUL R14, R14, 0.25 ;  /* 0x3e8000000e0e1820 */ /* 0x000fe20000400000 */
[----:B------:R-:W-:Y:S01]  /*6b50*/  @P1 FMUL R18, R18, 0.25 ;  /* 0x3e80000012121820 */ /* 0x000fe20000400000 */
[----:B------:R-:W-:Y:S01]  /*6b60*/  @!P0 FMUL R7, R7, 16777216 ;  /* 0x4b80000007078820 */ /* 0x000fe20000400000 */
[----:B------:R-:W-:Y:S01]  /*6b70*/  @!P0 FMUL R11, R11, 16777216 ;  /* 0x4b8000000b0b8820 */ /* 0x000fe20000400000 */
[----:B------:R-:W-:Y:S01]  /*6b80*/  F2FP.F16.F32.PACK_AB R44, R9, R6 ;  /* 0x00000006092c723e */ /* 0x000fe200000000ff */
[----:B------:R-:W-:Y:S01]  /*6b90*/  @!P0 FMUL R12, R12, 16777216 ;  /* 0x4b8000000c0c8820 */ /* 0x000fe20000400000 */
[----:B------:R-:W-:Y:S01]  /*6ba0*/  SGXT.U32 R9, R3, 0x2 ;  /* 0x000000020309781a */ /* 0x000fe20000000000 */
[----:B------:R-:W-:Y:S01]  /*6bb0*/  @!P0 FMUL R16, R16, 16777216 ;  /* 0x4b80000010108820 */ /* 0x000fe20000400000 */
[----:B------:R-:W-:Y:S01]  /*6bc0*/  @!P0 FMUL R20, R20, 16777216 ;  /* 0x4b80000014148820 */ /* 0x000fe20000400000 */
[----:B------:R-:W-:Y:S01]  /*6bd0*/  @!P0 FMUL R24, R24, 16777216 ;  /* 0x4b80000018188820 */ /* 0x000fe20000400000 */
[----:B------:R-:W-:Y:S01]  /*6be0*/  @P1 FMUL R13, R13, 0.25 ;  /* 0x3e8000000d0d1820 */ /* 0x000fe20000400000 */
[----:B------:R-:W-:Y:S01]  /*6bf0*/  @P1 FMUL R17, R17, 0.25 ;  /* 0x3e80000011111820 */ /* 0x000fe20000400000 */
[----:B------:R-:W-:Y:S01]  /*6c00*/  @!P0 FMUL R14, R14, 16777216 ;  /* 0x4b8000000e0e8820 */ /* 0x000fe20000400000 */
[----:B------:R-:W-:Y:S01]  /*6c10*/  @!P0 FMUL R18, R18, 16777216 ;  /* 0x4b80000012128820 */ /* 0x000fe20000400000 */
[C---:B------:R-:W-:Y:S01]  /*6c20*/  FMUL R7, R40.reuse, R7 ;  /* 0x0000000728077220 */ /* 0x040fe20000400000 */
[C---:B------:R-:W-:Y:S01]  /*6c30*/  FMUL R10, R40.reuse, R11 ;  /* 0x0000000b280a7220 */ /* 0x040fe20000400000 */
[C---:B------:R-:W-:Y:S01]  /*6c40*/  FMUL R12, R40.reuse, R12 ;  /* 0x0000000c280c7220 */ /* 0x040fe20000400000 */
[----:B------:R-:W-:Y:S01]  /*6c50*/  FMUL R43, R40, R16 ;  /* 0x00000010282b7220 */ /* 0x000fe20000400000 */
[----:B--2---:R-:W-:-:S02]  /*6c60*/  IMAD R9, R9, R76, RZ ;  /* 0x0000004c09097224 */ /* 0x004fc400078e02ff */
[C---:B------:R-:W-:Y:S01]  /*6c70*/  FMUL R20, R40.reuse, R20 ;  /* 0x0000001428147220 */ /* 0x040fe20000400000 */
[C---:B------:R-:W-:Y:S01]  /*6c80*/  FMUL R45, R40.reuse, R24 ;  /* 0x00000018282d7220 */ /* 0x040fe20000400000 */
[----:B------:R-:W-:Y:S01]  /*6c90*/  @P1 FMUL R33, R33, 0.25 ;  /* 0x3e80000021211820 */ /* 0x000fe20000400000 */
[----:B------:R-:W-:Y:S01]  /*6ca0*/  @!P0 FMUL R13, R13, 16777216 ;  /* 0x4b8000000d0d8820 */ /* 0x000fe20000400000 */
[----:B------:R-:W-:Y:S01]  /*6cb0*/  @!P0 FMUL R17, R17, 16777216 ;  /* 0x4b80000011118820 */ /* 0x000fe20000400000 */
[C---:B------:R-:W-:Y:S01]  /*6cc0*/  FMUL R14, R40.reuse, R14 ;  /* 0x0000000e280e7220 */ /* 0x040fe20000400000 */
[----:B------:R-:W-:Y:S01]  /*6cd0*/  FMUL R11, R40, R18 ;  /* 0x00000012280b7220 */ /* 0x000fe20000400000 */
[----:B------:R-:W-:Y:S01]  /*6ce0*/  FFMA.FTZ R4, R37, R4, 0.1716887056827545166 ;  /* 0x3e2fcf2a25047423 */ /* 0x000fe20000010004 */
[----:B------:R-:W-:Y:S01]  /*6cf0*/  F2FP.F16.F32.PACK_AB R52, R10, R7 ;  /* 0x000000070a34723e */ /* 0x000fe200000000ff */
[----:B------:R-:W-:Y:S01]  /*6d00*/  IMAD R10, R76, 0x4, R9 ;  /* 0x000000044c0a7824 */ /* 0x000fe200078e0209 */
[----:B------:R-:W-:Y:S01]  /*6d10*/  F2FP.F16.F32.PACK_AB R49, R43, R12 ;  /* 0x0000000c2b31723e */ /* 0x000fe200000000ff */
[----:B------:R-:W-:Y:S01]  /*6d20*/  @!P0 FMUL R33, R33, 16777216 ;  /* 0x4b80000021218820 */ /* 0x000fe20000400000 */
[----:B------:R-:W-:Y:S01]  /*6d30*/  F2FP.F16.F32.PACK_AB R50, R45, R20 ;  /* 0x000000142d32723e */ /* 0x000fe200000000ff */
[C---:B------:R-:W-:Y:S01]  /*6d40*/  FMUL R13, R40.reuse, R13 ;  /* 0x0000000d280d7220 */ /* 0x040fe20000400000 */
[----:B------:R-:W-:Y:S01]  /*6d50*/  FMUL R12, R40, R17 ;  /* 0x00000011280c7220 */ /* 0x000fe20000400000 */
[----:B------:R-:W-:Y:S01]  /*6d60*/  FFMA.FTZ R4, R37, R4, -0.17900948226451873779 ;  /* 0xbe374e4325047423 */ /* 0x000fe20000010004 */
[----:B------:R-:W-:Y:S01]  /*6d70*/  F2FP.F16.F32.PACK_AB R45, R11, R14 ;  /* 0x0000000e0b2d723e */ /* 0x000fe200000000ff */
[----:B------:R-:W-:-:S02]  /*6d80*/  IMAD R11, R76, 0x4, R10 ;  /* 0x000000044c0b7824 */ /* 0x000fc400078e020a */
[----:B------:R-:W-:Y:S01]  /*6d90*/  @P1 FMUL R15, R15, 0.25 ;  /* 0x3e8000000f0f1820 */ /* 0x000fe20000400000 */
[----:B------:R-:W-:Y:S01]  /*6da0*/  @P1 FMUL R19, R19, 0.25 ;  /* 0x3e80000013131820 */ /* 0x000fe20000400000 */
[----:B------:R-:W-:Y:S01]  /*6db0*/  FMUL R24, R40, R33 ;  /* 0x0000002128187220 */ /* 0x000fe20000400000 */
[----:B------:R-:W-:Y:S01]  /*6dc0*/  FFMA.FTZ R4, R37, R4, 0.20512372255325317383 ;  /* 0x3e520bf425047423 */ /* 0x000fe20000010004 */
[----:B------:R-:W-:Y:S01]  /*6dd0*/  F2FP.F16.F32.PACK_AB R33, R12, R13 ;  /* 0x0000000d0c21723e */ /* 0x000fe200000000ff */
[----:B------:R-:W-:Y:S02]  /*6de0*/  IMAD R12, R76, 0x4, R11 ;  /* 0x000000044c0c7824 */ /* 0x000fe400078e020b */
[----:B------:R-:W-:Y:S01]  /*6df0*/  @P1 FMUL R28, R28, 0.25 ;  /* 0x3e8000001c1c1820 */ /* 0x000fe20000400000 */
        /* <DEDUP_REMOVED lines=13> */
[----:B------:R-:W-:Y:S01]  /*6ed0*/  @!P0 FMUL R15, R15, 16777216 ;  /* 0x4b8000000f0f8820 */ /* 0x000fe20000400000 */
[----:B------:R-:W-:Y:S01]  /*6ee0*/  @!P0 FMUL R19, R19, 16777216 ;  /* 0x4b80000013138820 */ /* 0x000fe20000400000 */
[----:B------:R-:W-:Y:S01]  /*6ef0*/  FFMA.FTZ R4, R37, R4, -0.24046532809734344482 ;  /* 0xbe763c8b25047423 */ /* 0x000fe20000010004 */
[----:B------:R-:W-:-:S02]  /*6f00*/  IMAD R13, R76, 0x4, R12 ;  /* 0x000000044c0d7824 */ /* 0x000fc400078e020c */
[----:B------:R-:W-:Y:S01]  /*6f10*/  @!P0 FMUL R28, R28, 16777216 ;  /* 0x4b8000001c1c8820 */ /* 0x000fe20000400000 */
        /* <DEDUP_REMOVED lines=13> */
[C---:B------:R-:W-:Y:S01]  /*6ff0*/  FMUL R15, R40.reuse, R15 ;  /* 0x0000000f280f7220 */ /* 0x040fe20000400000 */
[----:B------:R-:W-:Y:S01]  /*7000*/  FMUL R16, R40, R19 ;  /* 0x0000001328107220 */ /* 0x000fe20000400000 */
[----:B------:R-:W-:Y:S01]  /*7010*/  FFMA.FTZ R4, R37, R4, 0.28857114911079406738 ;  /* 0x3e93bf9925047423 */ /* 0x000fe20000010004 */
[----:B------:R-:W-:-:S02]  /*7020*/  IMAD R14, R76, 0x4, R13 ;  /* 0x000000044c0e7824 */ /* 0x000fc400078e020d */
        /* <DEDUP_REMOVED lines=13> */
[----:B------:R-:W-:Y:S01]  /*7100*/  FMUL R40, R40, R35 ;  /* 0x0000002328287220 */ /* 0x000fe20000400000 */
[----:B------:R-:W-:Y:S01]  /*7110*/  F2FP.F16.F32.PACK_AB R53, R16, R15 ;  /* 0x0000000f1035723e */ /* 0x000fe200000000ff */
[C---:B------:R-:W-:Y:S01]  /*7120*/  FFMA.FTZ R4, R37.reuse, R4, -0.36067417263984680176 ;  /* 0xbeb8aa4925047423 */ /* 0x040fe20000010004 */
[----:B------:R-:W-:Y:S01]  /*7130*/  IMAD R15, R76, 0x4, R14 ;  /* 0x000000044c0f7824 */ /* 0x000fe200078e020e */
[----:B------:R-:W-:Y:S01]  /*7140*/  F2FP.F16.F32.PACK_AB R32, R8, R5 ;  /* 0x000000050820723e */ /* 0x000fe200000000ff */
[----:B------:R-:W-:Y:S01]  /*7150*/  IMAD R3, R2, UR5, RZ ;  /* 0x0000000502037c24 */ /* 0x000fe2000f8e02ff */
[----:B------:R-:W-:Y:S01]  /*7160*/  F2FP.F16.F32.PACK_AB R34, R18, R21 ;  /* 0x000000151222723e */ /* 0x000fe200000000ff */
[----:B------:R-:W-:Y:S01]  /*7170*/  FFMA.FTZ R4, R37, R4, 0.48089820146560668945 ;  /* 0x3ef6384a25047423 */ /* 0x000fe20000010004 */
[----:B------:R-:W-:Y:S01]  /*7180*/  F2FP.F16.F32.PACK_AB R35, R24, R29 ;  /* 0x0000001d1823723e */ /* 0x000fe200000000ff */
[----:B------:R-:W-:Y:S01]  /*7190*/  IMAD.SHL.U32 R5, R3, 0x2, RZ ;  /* 0x0000000203057824 */ /* 0x000fe200078e00ff */
[----:B------:R-:W-:Y:S01]  /*71a0*/  F2FP.F16.F32.PACK_AB R55, R40, R31 ;  /* 0x0000001f2837723e */ /* 0x000fe200000000ff */
[----:B------:R-:W-:-:S02]  /*71b0*/  IMAD R31, R76, 0x4, R15 ;  /* 0x000000044c1f7824 */ /* 0x000fc400078e020f */
[----:B------:R-:W-:Y:S01]  /*71c0*/  FFMA.FTZ R4, R37, R4, -0.72134751081466674805 ;  /* 0xbf38aa3b25047423 */ /* 0x000fe20000010004 */
[----:B-1----:R0:W-:Y:S01]  /*71d0*/  STS.128 [R42+0x400], R32 ;  /* 0x000400202a007388 */ /* 0x0021e20000000c00 */
[----:B------:R-:W-:Y:S01]  /*71e0*/  ISETP.GE.U32.AND P0, PT, R57, 0x7f800000, PT ;  /* 0x7f8000003900780c */ /* 0x000fe20003f06070 */
[----:B------:R-:W-:-:S04]  /*71f0*/  IMAD.HI R8, R3, 0x2, RZ ;  /* 0x0000000203087827 */ /* 0x000fc800078e02ff */
[----:B------:R-:W-:Y:S01]  /*7200*/  FMUL R4, R37, R4 ;  /* 0x0000000425047220 */ /* 0x000fe20000400000 */
[----:B------:R-:W-:Y:S01]  /*7210*/  F2FP.F16.F32.PACK_AB R51, R47, R28 ;  /* 0x0000001c2f33723e */ /* 0x000fe200000000ff */
[----:B------:R-:W-:Y:S01]  /*7220*/  UIMAD.WIDE UR4, UR4, 0x2, URZ ;  /* 0x00000002040478a5 */ /* 0x000fe2000f8e02ff */
[----:B------:R-:W-:Y:S01]  /*7230*/  F2FP.F16.F32.PACK_AB R46, R17, R22 ;  /* 0x00000016112e723e */ /* 0x000fe200000000ff */
[----:B------:R-:W-:Y:S01]  /*7240*/  FMUL R4, R37, R4 ;  /* 0x0000000425047220 */ /* 0x000fe20000400000 */
[----:B------:R-:W-:Y:S01]  /*7250*/  F2FP.F16.F32.PACK_AB R47, R19, R30 ;  /* 0x0000001e132f723e */ /* 0x000fe200000000ff */
[----:B------:R-:W-:Y:S01]  /*7260*/  STS.128 [R42], R48 ;  /* 0x000000302a007388 */ /* 0x000fe20000000c00 */
[----:B------:R-:W-:Y:S01]  /*7270*/  F2FP.F16.F32.PACK_AB R54, R20, R23 ;  /* 0x000000171436723e */ /* 0x000fe200000000ff */
[----:B------:R-:W-:Y:S01]  /*7280*/  FFMA.FTZ R4, R37, 1.4426950216293334961, R4 ;  /* 0x3fb8aa3b25047823 */ /* 0x000fe20000010004 */
[----:B------:R-:W-:Y:S01]  /*7290*/  FSETP.NEU.AND P1, PT, R57, RZ, PT ;  /* 0x000000ff3900720b */ /* 0x000fe20003f2d000 */
[----:B------:R1:W-:Y:S02]  /*72a0*/  STS.128 [R42+0x800], R44 ;  /* 0x0008002c2a007388 */ /* 0x0003e40000000c00 */
[----:B------:R-:W-:Y:S01]  /*72b0*/  FADD R39, R39, R4 ;  /* 0x0000000427277221 */ /* 0x000fe20000000000 */
[C---:B0-----:R-:W-:Y:S01]  /*72c0*/  IMAD R33, R76.reuse, 0x4, R31 ;  /* 0x000000044c217824 */ /* 0x041fe200078e021f */
[----:B------:R0:W-:Y:S01]  /*72d0*/  STS.128 [R42+0xc00], R52 ;  /* 0x000c00342a007388 */ /* 0x0001e20000000c00 */
[----:B------:R-:W-:Y:S01]  /*72e0*/  @P0 IMAD.MOV.U32 R4, RZ, RZ, 0x7f800000 ;  /* 0x7f800000ff040424 */ /* 0x000fe200078e00ff */
[----:B------:R-:W2:Y:S01]  /*72f0*/  LDCU UR4, c[0x0][0x3ec] ;  /* 0x00007d80ff0477ac */ /* 0x000ea20008000800 */
[----:B------:R-:W-:-:S02]  /*7300*/  IMAD R35, R76, 0x4, R33 ;  /* 0x000000044c237824 */ /* 0x000fc400078e0221 */
[----:B------:R-:W-:Y:S01]  /*7310*/  @P0 FFMA.FTZ R39, R57, R4, +INF ;  /* 0x7f80000039270423 */ /* 0x000fe20000010004 */
[----:B------:R-:W-:Y:S01]  /*7320*/  BAR.SYNC.DEFER_BLOCKING 0x0 ;  /* 0x0000000000007b1d */ /* 0x000fe20000010000 */
[C---:B------:R-:W-:Y:S01]  /*7330*/  IMAD R3, R76.reuse, 0x4, R35 ;  /* 0x000000044c037824 */ /* 0x040fe200078e0223 */
[----:B-----5:R-:W-:Y:S02]  /*7340*/  IADD3 R82, P0, P2, R5, UR6, R82 ;  /* 0x0000000605527c10 */ /* 0x020fe4000fa1e052 */
[----:B------:R-:W-:Y:S01]  /*7350*/  FSEL R39, R39, -INF , P1 ;  /* 0xff80000027277808 */ /* 0x000fe20000800000 */
[----:B------:R-:W-:Y:S01]  /*7360*/  IMAD R37, R76, 0x4, R3 ;  /* 0x000000044c257824 */ /* 0x000fe200078e0203 */
[----:B------:R-:W-:Y:S02]  /*7370*/  IADD3.X R86, PT, PT, R8, UR5, R83, P0, P2 ;  /* 0x0000000508567c10 */ /* 0x000fe400087e4453 */
[-C--:B------:R-:W-:Y:S01]  /*7380*/  LEA R16, P0, R9, R82.reuse, 0x1 ;  /* 0x0000005209107211 */ /* 0x080fe200078008ff */
[C---:B-1----:R-:W-:Y:S01]  /*7390*/  IMAD R45, R76.reuse, 0x4, R37 ;  /* 0x000000044c2d7824 */ /* 0x042fe200078e0225 */
[----:B------:R-:W-:Y:S01]  /*73a0*/  LEA R24, P2, R13, R82, 0x1 ;  /* 0x000000520d187211 */ /* 0x000fe200078408ff */
[----:B------:R-:W-:Y:S01]  /*73b0*/  FFMA R39, R39, 0.69314718246459960938, R176 ;  /* 0x3f31721827277823 */ /* 0x000fe200000000b0 */
[----:B------:R-:W-:Y:S01]  /*73c0*/  LEA.HI.X.SX32 R17, R9, R86, 0x1, P0 ;  /* 0x0000005609117211 */ /* 0x000fe200000f0eff */
[C---:B------:R-:W-:Y:S01]  /*73d0*/  IMAD R47, R76.reuse, 0x4, R45 ;  /* 0x000000044c2f7824 */ /* 0x040fe200078e022d */
[----:B------:R-:W-:Y:S01]  /*73e0*/  LEA R20, P0, R11, R82, 0x1 ;  /* 0x000000520b147211 */ /* 0x000fe200078008ff */
[----:B--2---:R-:W-:Y:S01]  /*73f0*/  UIMAD UR4, UR76, UR4, URZ ;  /* 0x000000044c0472a4 */ /* 0x004fe2000f8e02ff */
[----:B------:R-:W-:Y:S01]  /*7400*/  LEA.HI.X.SX32 R25, R13, R86, 0x1, P2 ;  /* 0x000000560d197211 */ /* 0x000fe200010f0eff */
[C---:B------:R-:W-:Y:S01]  /*7410*/  IMAD R49, R76.reuse, 0x4, R47 ;  /* 0x000000044c317824 */ /* 0x040fe200078e022f */
[----:B------:R-:W-:Y:S01]  /*7420*/  LEA R30, P2, R31, R82, 0x1 ;  /* 0x000000521f1e7211 */ /* 0x000fe200078408ff */
[----:B------:R-:W-:Y:S01]  /*7430*/  USHF.L.U32 UR6, UR4, 0x2, URZ ;  /* 0x0000000204067899 */ /* 0x000fe200080006ff */
[----:B------:R-:W-:Y:S01]  /*7440*/  LEA.HI.X.SX32 R21, R11, R86, 0x1, P0 ;  /* 0x000000560b157211 */ /* 0x000fe200000f0eff */
[----:B------:R-:W-:Y:S01]  /*7450*/  IMAD R51, R76, 0x4, R49 ;  /* 0x000000044c337824 */ /* 0x000fe200078e0231 */
[----:B------:R-:W-:Y:S01]  /*7460*/  LEA R26, P0, R14, R82, 0x1 ;  /* 0x000000520e1a7211 */ /* 0x000fe200078008ff */
[----:B------:R-:W-:Y:S01]  /*7470*/  UIMAD.WIDE UR4, UR4, 0x4, URZ ;  /* 0x00000004040478a5 */ /* 0x000fe2000f8e02ff */
[----:B------:R-:W-:Y:S01]  /*7480*/  LEA.HI.X.SX32 R31, R31, R86, 0x1, P2 ;  /* 0x000000561f1f7211 */ /* 0x000fe200010f0eff */
[----:B0-----:R-:W-:Y:S01]  /*7490*/  IMAD R53, R76, 0x4, R51 ;  /* 0x000000044c357824 */ /* 0x001fe200078e0233 */
[----:B------:R-:W-:Y:S01]  /*74a0*/  LEA R40, P2, R3, R82, 0x1 ;  /* 0x0000005203287211 */ /* 0x000fe200078408ff */
[----:B------:R-:W0:Y:S01]  /*74b0*/  LDS.128 R4, [R84] ;  /* 0x0000000054047984 */ /* 0x000e220000000c00 */
[----:B------:R-:W-:Y:S01]  /*74c0*/  LEA.HI.X.SX32 R27, R14, R86, 0x1, P0 ;  /* 0x000000560e1b7211 */ /* 0x000fe200000f0eff */
[----:B------:R-:W-:Y:S01]  /*74d0*/  IMAD R55, R76, 0x4, R53 ;  /* 0x000000044c377824 */ /* 0x000fe200078e0235 */
[----:B------:R-:W-:-:S02]  /*74e0*/  LEA R32, P0, R33, R82, 0x1 ;  /* 0x0000005221207211 */ /* 0x000fc400078008ff */
[----:B------:R-:W-:Y:S01]  /*74f0*/  LEA.HI.X.SX32 R41, R3, R86, 0x1, P2 ;  /* 0x0000005603297211 */ /* 0x000fe200010f0eff */
[----:B------:R-:W-:Y:S01]  /*7500*/  IMAD R57, R76, 0x4, R55 ;  /* 0x000000044c397824 */ /* 0x000fe200078e0237 */
[----:B------:R-:W-:Y:S02]  /*7510*/  LEA R18, P1, R10, R82, 0x1 ;  /* 0x000000520a127211 */ /* 0x000fe400078208ff */
[----:B------:R-:W-:Y:S01]  /*7520*/  LEA.HI.X.SX32 R33, R33, R86, 0x1, P0 ;  /* 0x0000005621217211 */ /* 0x000fe200000f0eff */
[----:B------:R-:W-:Y:S01]  /*7530*/  IMAD R3, R76, 0x4, R57 ;  /* 0x000000044c037824 */ /* 0x000fe200078e0239 */
[C---:B------:R-:W-:Y:S02]  /*7540*/  LEA R42, P0, R37.reuse, R82, 0x1 ;  /* 0x00000052252a7211 */ /* 0x040fe400078008ff */
[----:B------:R-:W-:Y:S01]  /*7550*/  LEA.HI.X.SX32 R19, R10, R86, 0x1, P1 ;  /* 0x000000560a137211 */ /* 0x000fe200008f0eff */
[----:B------:R-:W-:Y:S01]  /*7560*/  IMAD R61, R76, 0x4, R3 ;  /* 0x000000044c3d7824 */ /* 0x000fe200078e0203 */
[----:B------:R-:W-:Y:S01]  /*7570*/  LEA R22, P1, R12, R82, 0x1 ;  /* 0x000000520c167211 */ /* 0x000fe200078208ff */
[----:B------:R-:W-:Y:S01]  /*7580*/  LDS.128 R8, [R84+0x2000] ;  /* 0x0020000054087984 */ /* 0x000fe20000000c00 */
        /* <DEDUP_REMOVED lines=8> */
[-C--:B------:R-:W-:Y:S01]  /*7610*/  LEA R34, P1, R35, R82.reuse, 0x1 ;  /* 0x0000005223227211 */ /* 0x080fe200078208ff */
[----:B------:R-:W1:Y:S01]  /*7620*/  LDS.128 R12, [R84+0x1000] ;  /* 0x00100000540c7984 */ /* 0x000e620000000c00 */
[----:B------:R-:W-:Y:S01]  /*7630*/  LEA R50, P2, R51, R82, 0x1 ;  /* 0x0000005233327211 */ /* 0x000fe200078408ff */
[----:B------:R-:W-:Y:S01]  /*7640*/  IMAD R69, R76, 0x4, R67 ;  /* 0x000000044c457824 */ /* 0x000fe200078e0243 */
[----:B------:R-:W-:-:S02]  /*7650*/  LEA.HI.X.SX32 R35, R35, R86, 0x1, P1 ;  /* 0x0000005623237211 */ /* 0x000fc400008f0eff */
[----:B------:R-:W-:Y:S01]  /*7660*/  LEA.HI.X.SX32 R47, R47, R86, 0x1, P0 ;  /* 0x000000562f2f7211 */ /* 0x000fe200000f0eff */
[C---:B------:R-:W-:Y:S01]  /*7670*/  IMAD R71, R76.reuse, 0x4, R69 ;  /* 0x000000044c477824 */ /* 0x040fe200078e0245 */
[-C--:B------:R-:W-:Y:S02]  /*7680*/  LEA R44, P1, R45, R82.reuse, 0x1 ;  /* 0x000000522d2c7211 */ /* 0x080fe400078208ff */
[----:B------:R-:W-:Y:S01]  /*7690*/  LEA R52, P0, R53, R82, 0x1 ;  /* 0x0000005235347211 */ /* 0x000fe200078008ff */
[----:B------:R-:W-:Y:S01]  /*76a0*/  IMAD R73, R76, 0x4, R71 ;  /* 0x000000044c497824 */ /* 0x000fe200078e0247 */
[-C--:B------:R-:W-:Y:S01]  /*76b0*/  LEA.HI.X.SX32 R51, R51, R86.reuse, 0x1, P2 ;  /* 0x0000005633337211 */ /* 0x080fe200010f0eff */
[----:B0-----:R0:W-:Y:S01]  /*76c0*/  STG.E.U16 desc[UR18][R16.64], R4 ;  /* 0x0000000410007986 */ /* 0x0011e2000c101512 */
[----:B------:R-:W-:Y:S02]  /*76d0*/  LEA.HI.X.SX32 R45, R45, R86, 0x1, P1 ;  /* 0x000000562d2d7211 */ /* 0x000fe400008f0eff */
[----:B------:R-:W-:-:S02]  /*76e0*/  LEA R56, P2, R57, R82, 0x1 ;  /* 0x0000005239387211 */ /* 0x000fc400078408ff */
[----:B------:R-:W-:Y:S02]  /*76f0*/  LEA.HI.X.SX32 R53, R53, R86, 0x1, P0 ;  /* 0x0000005635357211 */ /* 0x000fe400000f0eff */
[-C--:B------:R-:W-:Y:S02]  /*7700*/  LEA R48, P1, R49, R82.reuse, 0x1 ;  /* 0x0000005231307211 */ /* 0x080fe400078208ff */
[----:B------:R-:W-:Y:S02]  /*7710*/  LEA R58, P0, R3, R82, 0x1 ;  /* 0x00000052033a7211 */ /* 0x000fe400078008ff */
[-C--:B------:R-:W-:Y:S02]  /*7720*/  LEA.HI.X.SX32 R57, R57, R86.reuse, 0x1, P2 ;  /* 0x0000005639397211 */ /* 0x080fe400010f0eff */
[----:B------:R-:W-:Y:S02]  /*7730*/  LEA.HI.X.SX32 R49, R49, R86, 0x1, P1 ;  /* 0x0000005631317211 */ /* 0x000fe400008f0eff */
[----:B------:R-:W-:-:S02]  /*7740*/  LEA R62, P2, R37, R82, 0x1 ;  /* 0x00000052253e7211 */ /* 0x000fc400078408ff */
[----:B------:R-:W-:Y:S01]  /*7750*/  LEA.HI.X.SX32 R59, R3, R86, 0x1, P0 ;  /* 0x00000056033b7211 */ /* 0x000fe200000f0eff */
[C---:B------:R-:W-:Y:S01]  /*7760*/  IMAD R3, R76.reuse, 0x4, R73 ;  /* 0x000000044c037824 */ /* 0x040fe200078e0249 */
[----:B------:R-:W-:Y:S02]  /*7770*/  LEA R54, P1, R55, R82, 0x1 ;  /* 0x0000005237367211 */ /* 0x000fe400078208ff */
[-C--:B------:R-:W-:Y:S01]  /*7780*/  LEA.HI.X.SX32 R63, R37, R86.reuse, 0x1, P2 ;  /* 0x00000056253f7211 */ /* 0x080fe200010f0eff */
[C---:B------:R-:W-:Y:S01]  /*7790*/  IMAD R37, R76.reuse, 0x4, R3 ;  /* 0x000000044c257824 */ /* 0x040fe200078e0203 */
[----:B------:R-:W-:Y:S02]  /*77a0*/  LEA.HI.X.SX32 R55, R55, R86, 0x1, P1 ;  /* 0x0000005637377211 */ /* 0x000fe400008f0eff */
[-C--:B------:R-:W-:Y:S01]  /*77b0*/  LEA R60, P1, R61, R82.reuse, 0x1 ;  /* 0x000000523d3c7211 */ /* 0x080fe200078208ff */
[----:B------:R-:W-:Y:S01]  /*77c0*/  IMAD R79, R76, 0x4, R37 ;  /* 0x000000044c4f7824 */ /* 0x000fe200078e0225 */
[----:B------:R-:W-:-:S02]  /*77d0*/  LEA R68, P2, R69, R82, 0x1 ;  /* 0x0000005245447211 */ /* 0x000fc400078408ff */
[----:B------:R-:W-:Y:S01]  /*77e0*/  LEA.HI.X.SX32 R61, R61, R86, 0x1, P1 ;  /* 0x000000563d3d7211 */ /* 0x000fe200008f0eff */
[----:B------:R-:W-:Y:S01]  /*77f0*/  IMAD R81, R76, 0x4, R79 ;  /* 0x000000044c517824 */ /* 0x000fe200078e024f */
[-C--:B------:R-:W-:Y:S02]  /*7800*/  LEA R64, P0, R65, R82.reuse, 0x1 ;  /* 0x0000005241407211 */ /* 0x080fe400078008ff */
[----:B------:R-:W-:Y:S02]  /*7810*/  LEA R66, P1, R67, R82, 0x1 ;  /* 0x0000005243427211 */ /* 0x000fe400078208ff */
[----:B------:R-:W-:Y:S02]  /*7820*/  LEA.HI.X.SX32 R69, R69, R86, 0x1, P2 ;  /* 0x0000005645457211 */ /* 0x000fe400010f0eff */
[----:B------:R-:W-:Y:S02]  /*7830*/  LEA R74, P2, R3, R82, 0x1 ;  /* 0x00000052034a7211 */ /* 0x000fe400078408ff */
[----:B------:R-:W-:-:S02]  /*7840*/  LEA.HI.X.SX32 R65, R65, R86, 0x1, P0 ;  /* 0x0000005641417211 */ /* 0x000fc400000f0eff */
[----:B------:R-:W-:Y:S02]  /*7850*/  LEA.HI.X.SX32 R67, R67, R86, 0x1, P1 ;  /* 0x0000005643437211 */ /* 0x000fe400008f0eff */
[-C--:B------:R-:W-:Y:S02]  /*7860*/  LEA R70, P0, R71, R82.reuse, 0x1 ;  /* 0x0000005247467211 */ /* 0x080fe400078008ff */
[----:B------:R-:W-:Y:S02]  /*7870*/  LEA R72, P1, R73, R82, 0x1 ;  /* 0x0000005249487211 */ /* 0x000fe400078208ff */
[-C--:B------:R-:W-:Y:S01]  /*7880*/  LEA.HI.X.SX32 R75, R3, R86.reuse, 0x1, P2 ;  /* 0x00000056034b7211 */ /* 0x080fe200010f0eff */
[----:B------:R-:W-:Y:S01]  /*7890*/  IMAD R3, R76, 0x4, R81 ;  /* 0x000000044c037824 */ /* 0x000fe200078e0251 */
[-C--:B------:R-:W-:Y:S02]  /*78a0*/  LEA.HI.X.SX32 R71, R71, R86.reuse, 0x1, P0 ;  /* 0x0000005647477211 */ /* 0x080fe400000f0eff */
[----:B------:R-:W-:-:S02]  /*78b0*/  LEA.HI.X.SX32 R73, R73, R86, 0x1, P1 ;  /* 0x0000005649497211 */ /* 0x000fc400008f0eff */
[-C--:B------:R-:W-:Y:S02]  /*78c0*/  LEA R76, P0, R37, R82.reuse, 0x1 ;  /* 0x00000052254c7211 */ /* 0x080fe400078008ff */
[-C--:B------:R-:W-:Y:S02]  /*78d0*/  LEA R78, P1, R79, R82.reuse, 0x1 ;  /* 0x000000524f4e7211 */ /* 0x080fe400078208ff */
[-C--:B------:R-:W-:Y:S02]  /*78e0*/  LEA R80, P2, R81, R82.reuse, 0x1 ;  /* 0x0000005251507211 */ /* 0x080fe400078408ff */
[----:B------:R-:W-:Y:S02]  /*78f0*/  LEA R82, P3, R3, R82, 0x1 ;  /* 0x0000005203527211 */ /* 0x000fe400078608ff */
[-C--:B------:R-:W-:Y:S02]  /*7900*/  LEA.HI.X.SX32 R77, R37, R86.reuse, 0x1, P0 ;  /* 0x00000056254d7211 */ /* 0x080fe400000f0eff */
[----:B------:R-:W-:-:S02]  /*7910*/  LEA.HI.X.SX32 R79, R79, R86, 0x1, P1 ;  /* 0x000000564f4f7211 */ /* 0x000fc400008f0eff */
[-C--:B------:R-:W-:Y:S02]  /*7920*/  LEA.HI.X.SX32 R81, R81, R86.reuse, 0x1, P2 ;  /* 0x0000005651517211 */ /* 0x080fe400010f0eff */
[----:B------:R-:W-:Y:S02]  /*7930*/  LEA.HI.X.SX32 R83, R3, R86, 0x1, P3 ;  /* 0x0000005603537211 */ /* 0x000fe400018f0eff */
[----:B------:R-:W2:Y:S01]  /*7940*/  LDS.128 R84, [R84+0x3000] ;  /* 0x0030000054547984 */ /* 0x000ea20000000c00 */
[----:B------:R-:W-:Y:S02]  /*7950*/  PRMT R88, R4, 0x7632, R88 ;  /* 0x0000763204587816 */ /* 0x000fe40000000058 */
[----:B------:R-:W-:Y:S02]  /*7960*/  PRMT R3, R5, 0x7632, R3 ;  /* 0x0000763205037816 */ /* 0x000fe40000000003 */
[----:B0-----:R-:W-:Y:S01]  /*7970*/  PRMT R17, R6, 0x7632, R17 ;  /* 0x0000763206117816 */ /* 0x001fe20000000011 */
[----:B------:R0:W-:Y:S01]  /*7980*/  STG.E.U16 desc[UR18][R18.64], R88 ;  /* 0x0000005812007986 */ /* 0x0001e2000c101512 */
[----:B-1----:R-:W-:-:S02]  /*7990*/  PRMT R4, R12, 0x7632, R4 ;  /* 0x000076320c047816 */ /* 0x002fc40000000004 */
[----:B------:R-:W-:Y:S01]  /*79a0*/  ISETP.GE.U32.AND P0, PT, R0, 0x40, PT ;  /* 0x000000400000780c */ /* 0x000fe20003f06070 */
[----:B------:R1:W-:Y:S01]  /*79b0*/  STG.E.U16 desc[UR18][R20.64], R5 ;  /* 0x0000000514007986 */ /* 0x0003e2000c101512 */
[----:B------:R-:W-:-:S03]  /*79c0*/  IMAD.HI R0, R2, 0x4, RZ ;  /* 0x0000000402007827 */ /* 0x000fc600078e02ff */
[----:B------:R3:W-:Y:S01]  /*79d0*/  STG.E.U16 desc[UR18][R22.64], R3 ;  /* 0x0000000316007986 */ /* 0x0007e2000c101512 */
[----:B0-----:R-:W-:-:S03]  /*79e0*/  PRMT R19, R7, 0x7632, R19 ;  /* 0x0000763207137816 */ /* 0x001fc60000000013 */
[----:B------:R0:W-:Y:S01]  /*79f0*/  STG.E.U16 desc[UR18][R24.64], R6 ;  /* 0x0000000618007986 */ /* 0x0001e2000c101512 */
[----:B-1----:R-:W-:-:S03]  /*7a00*/  PRMT R21, R13, 0x7632, R21 ;  /* 0x000076320d157816 */ /* 0x002fc60000000015 */
[----:B------:R1:W-:Y:S01]  /*7a10*/  STG.E.U16 desc[UR18][R26.64], R17 ;  /* 0x000000111a007986 */ /* 0x0003e2000c101512 */
[----:B---3--:R-:W-:-:S03]  /*7a20*/  PRMT R23, R14, 0x7632, R23 ;  /* 0x000076320e177816 */ /* 0x008fc60000000017 */
[----:B------:R3:W-:Y:S04]  /*7a30*/  STG.E.U16 desc[UR18][R28.64], R7 ;  /* 0x000000071c007986 */ /* 0x0007e8000c101512 */
[----:B------:R4:W-:Y:S01]  /*7a40*/  STG.E.U16 desc[UR18][R30.64], R19 ;  /* 0x000000131e007986 */ /* 0x0009e2000c101512 */
[----:B0-----:R-:W-:-:S03]  /*7a50*/  PRMT R25, R15, 0x7632, R25 ;  /* 0x000076320f197816 */ /* 0x001fc60000000019 */
[----:B------:R0:W-:Y:S01]  /*7a60*/  STG.E.U16 desc[UR18][R32.64], R12 ;  /* 0x0000000c20007986 */ /* 0x0001e2000c101512 */
[----:B-1----:R-:W-:-:S03]  /*7a70*/  PRMT R27, R8, 0x7632, R27 ;  /* 0x00007632081b7816 */ /* 0x002fc6000000001b */
[----:B------:R1:W-:Y:S01]  /*7a80*/  STG.E.U16 desc[UR18][R34.64], R4 ;  /* 0x0000000422007986 */ /* 0x0003e2000c101512 */
[----:B---3--:R-:W-:Y:S01]  /*7a90*/  PRMT R29, R9, 0x7632, R29 ;  /* 0x00007632091d7816 */ /* 0x008fe2000000001d */
[----:B------:R-:W3:Y:S01]  /*7aa0*/  LDC.64 R6, c[0x0][0x3a0] ;  /* 0x0000e800ff067b82 */ /* 0x000ee20000000a00 */
[----:B--2---:R-:W-:Y:S01]  /*7ab0*/  PRMT R37, R85, 0x7632, R37 ;  /* 0x0000763255257816 */ /* 0x004fe20000000025 */
[----:B------:R2:W-:Y:S01]  /*7ac0*/  STG.E.U16 desc[UR18][R40.64], R13 ;  /* 0x0000000d28007986 */ /* 0x0005e2000c101512 */
[----:B----4-:R-:W-:Y:S02]  /*7ad0*/  PRMT R31, R10, 0x7632, R31 ;  /* 0x000076320a1f7816 */ /* 0x010fe4000000001f */
[----:B------:R-:W-:Y:S01]  /*7ae0*/  PRMT R3, R86, 0x7632, R3 ;  /* 0x0000763256037816 */ /* 0x000fe20000000003 */
[----:B------:R-:W-:Y:S01]  /*7af0*/  STG.E.U16 desc[UR18][R42.64], R21 ;  /* 0x000000152a007986 */ /* 0x000fe2000c101512 */
[----:B0-----:R-:W-:-:S03]  /*7b00*/  PRMT R33, R11, 0x7632, R33 ;  /* 0x000076320b217816 */ /* 0x001fc60000000021 */
[----:B------:R-:W-:Y:S01]  /*7b10*/  STG.E.U16 desc[UR18][R44.64], R14 ;  /* 0x0000000e2c007986 */ /* 0x000fe2000c101512 */
[----:B-1----:R-:W-:-:S03]  /*7b20*/  PRMT R35, R84, 0x7632, R35 ;  /* 0x0000763254237816 */ /* 0x002fc60000000023 */
[----:B------:R-:W-:Y:S01]  /*7b30*/  STG.E.U16 desc[UR18][R46.64], R23 ;  /* 0x000000172e007986 */ /* 0x000fe2000c101512 */
[----:B--2---:R-:W-:-:S03]  /*7b40*/  PRMT R41, R87, 0x7632, R41 ;  /* 0x0000763257297816 */ /* 0x004fc60000000029 */
[----:B------:R-:W-:Y:S04]  /*7b50*/  STG.E.U16 desc[UR18][R48.64], R15 ;  /* 0x0000000f30007986 */ /* 0x000fe8000c101512 */
        /* <DEDUP_REMOVED lines=14> */
[----:B------:R0:W-:Y:S04]  /*7c40*/  STG.E.U16 desc[UR18][R78.64], R3 ;  /* 0x000000034e007986 */ /* 0x0001e8000c101512 */
[----:B------:R-:W-:Y:S04]  /*7c50*/  STG.E.U16 desc[UR18][R80.64], R87 ;  /* 0x0000005750007986 */ /* 0x000fe8000c101512 */
[----:B------:R-:W-:Y:S01]  /*7c60*/  STG.E.U16 desc[UR18][R82.64], R41 ;  /* 0x0000002952007986 */ /* 0x000fe2000c101512 */
[----:B------:R-:W-:Y:S01]  /*7c70*/  BAR.SYNC.DEFER_BLOCKING 0x0 ;  /* 0x0000000000007b1d */ /* 0x000fe20000010000 */
[----:B0-----:R-:W-:-:S05]  /*7c80*/  IMAD.SHL.U32 R3, R2, 0x4, RZ ;  /* 0x0000000402037824 */ /* 0x001fca00078e00ff */
[----:B---3--:R-:W-:-:S04]  /*7c90*/  IADD3 R2, P1, P2, R3, UR6, R6 ;  /* 0x0000000603027c10 */ /* 0x008fc8000fa3e006 */
[----:B------:R-:W-:Y:S01]  /*7ca0*/  IADD3.X R3, PT, PT, R0, UR5, R7, P1, P2 ;  /* 0x0000000500037c10 */ /* 0x000fe20008fe4407 */
[----:B------:R-:W-:Y:S01]  /*7cb0*/  STSM.16.M88 [R36], R39 ;  /* 0x0000002724007844 */ /* 0x000fe20000000000 */
[----:B------:R-:W-:Y:S06]  /*7cc0*/  BAR.SYNC.DEFER_BLOCKING 0x0 ;  /* 0x0000000000007b1d */ /* 0x000fec0000010000 */
[----:B------:R-:W0:Y:S04]  /*7cd0*/  LDSM.16.M88 R5, [R38+UR74] ;  /* 0x0000004a2605783b */ /* 0x000e280008000000 */
[----:B0-----:R0:W-:Y:S01]  /*7ce0*/  @!P0 STG.E desc[UR18][R2.64], R5 ;  /* 0x0000000502008986 */ /* 0x0011e2000c101912 */
[----:B------:R-:W-:Y:S06]  /*7cf0*/  BAR.SYNC.DEFER_BLOCKING 0x0 ;  /* 0x0000000000007b1d */ /* 0x000fec0000010000 */
[----:B------:R-:W-:Y:S05]  /*7d00*/  BRA.U UP1, `(.L_x_20) ;  /* 0x0000000101a07547 */ /* 0x000fea000b800000 */
[----:B------:R-:W1:Y:S01]  /*7d10*/  S2UR UR5, SR_CgaCtaId ;  /* 0x00000000000579c3 */ /* 0x000e620000008800 */
[----:B------:R-:W-:Y:S01]  /*7d20*/  NOP ;  /* 0x0000000000007918 */ /* 0x000fe20000000000 */
[----:B------:R-:W-:Y:S01]  /*7d30*/  UMOV UR4, 0x50 ;  /* 0x0000005000047882 */ /* 0x000fe20000000000 */
[----:B------:R-:W-:Y:S02]  /*7d40*/  IMAD.U32 R0, RZ, RZ, UR73 ;  /* 0x00000049ff007e24 */ /* 0x000fe4000f8e00ff */
[----:B0-----:R-:W-:Y:S02]  /*7d50*/  IMAD.MOV.U32 R3, RZ, RZ, 0xff ;  /* 0x000000ffff037424 */ /* 0x001fe400078e00ff */
[----:B------:R-:W-:Y:S01]  /*7d60*/  IMAD.MOV.U32 R7, RZ, RZ, 0x1 ;  /* 0x00000001ff077424 */ /* 0x000fe200078e00ff */
[----:B------:R-:W-:-:S04]  /*7d70*/  LOP3.LUT R0, R0, 0xffff, RZ, 0xc0, !PT ;  /* 0x0000ffff00007812 */ /* 0x000fc800078ec0ff */
[----:B------:R-:W-:-:S05]  /*7d80*/  SHF.R.U32.HI R0, RZ, 0x5, R0 ;  /* 0x00000005ff007819 */ /* 0x000fca0000011600 */
[----:B------:R-:W-:Y:S01]  /*7d90*/  VIADD R2, R0, 0x10 ;  /* 0x0000001000027836 */ /* 0x000fe20000000000 */
[----:B------:R-:W-:Y:S01]  /*7da0*/  SHF.L.U32 R0, R3, R0, RZ ;  /* 0x0000000003007219 */ /* 0x000fe200000006ff */
[----:B-1----:R-:W-:-:S03]  /*7db0*/  ULEA UR6, UR5, UR4, 0x18 ;  /* 0x0000000405067291 */ /* 0x002fc6000f8ec0ff */
[----:B------:R-:W-:-:S04]  /*7dc0*/  SHF.L.U32 R3, R7, R2, RZ ;  /* 0x0000000207037219 */ /* 0x000fc800000006ff */
[----:B------:R-:W-:Y:S02]  /*7dd0*/  LOP3.LUT R0, R3, R0, RZ, 0xfc, !PT ;  /* 0x0000000003007212 */ /* 0x000fe400078efcff */
[----:B------:R-:W0:Y:S02]  /*7de0*/  LDS R5, [UR6] ;  /* 0x00000006ff057984 */ /* 0x000e240008000800 */
[C---:B------:R-:W-:Y:S02]  /*7df0*/  LOP3.LUT R2, R0.reuse, 0xffff, RZ, 0xc0, !PT ;  /* 0x0000ffff00027812 */ /* 0x040fe400078ec0ff */
[----:B0-----:R-:W-:-:S04]  /*7e00*/  LOP3.LUT R3, R0, 0xffff, R5, 0x80, !PT ;  /* 0x0000ffff00037812 */ /* 0x001fc800078e8005 */
[----:B------:R-:W-:-:S13]  /*7e10*/  ISETP.NE.AND P0, PT, R3, R2, PT ;  /* 0x000000020300720c */ /* 0x000fda0003f05270 */
[----:B------:R-:W-:Y:S05]  /*7e20*/  @P0 BRA `(.L_x_21) ;  /* 0x0000000000500947 */ /* 0x000fea0003800000 */
[----:B------:R-:W-:Y:S02]  /*7e30*/  SHF.R.U32.HI R5, RZ, 0x10, R5 ;  /* 0x00000010ff057819 */ /* 0x000fe40000011605 */
[----:B------:R-:W-:-:S04]  /*7e40*/  SHF.R.U32.HI R2, RZ, 0x10, R0 ;  /* 0x00000010ff027819 */ /* 0x000fc80000011600 */
[----:B------:R-:W-:-:S04]  /*7e50*/  LOP3.LUT R5, R5, R2, RZ, 0xc0, !PT ;  /* 0x0000000205057212 */ /* 0x000fc800078ec0ff */
[----:B------:R-:W-:-:S13]  /*7e60*/  ISETP.NE.AND P0, PT, R5, R2, PT ;  /* 0x000000020500720c */ /* 0x000fda0003f05270 */
[----:B------:R-:W-:Y:S05]  /*7e70*/  @P0 BRA `(.L_x_22) ;  /* 0x0000000000300947 */ /* 0x000fea0003800000 */
[----:B------:R-:W-:Y:S01]  /*7e80*/  R2UR UR4, R0 ;  /* 0x00000000000472ca */ /* 0x000fe200000e0000 */
[----:B------:R-:W-:Y:S01]  /*7e90*/  VOTEU.ANY UR5, UPT, PT ;  /* 0x0000000000057886 */ /* 0x000fe200038e0100 */
[----:B------:R-:W0:Y:S01]  /*7ea0*/  S2R R0, SR_LANEID ;  /* 0x0000000000007919 */ /* 0x000e220000000000 */
[----:B------:R-:W-:-:S10]  /*7eb0*/  UFLO.U32 UR5, UR5 ;  /* 0x00000005000572bd */ /* 0x000fd400080e0000 */
[----:B------:R-:W-:-:S06]  /*7ec0*/  ULOP3.LUT UR4, URZ, UR4, URZ, 0x33, !UPT ;  /* 0x00000004ff047292 */ /* 0x000fcc000f8e33ff */
[----:B------:R-:W-:-:S04]  /*7ed0*/  IMAD.U32 R2, RZ, RZ, UR4 ;  /* 0x00000004ff027e24 */ /* 0x000fc8000f8e00ff */
[----:B------:R-:W1:Y:S02]  /*7ee0*/  REDUX UR7, R2 ;  /* 0x00000000020773c4 */ /* 0x000e640000000000 */
[----:B------:R2:W-:Y:S01]  /*7ef0*/  UTCATOMSWS.AND URZ, UR4 ;  /* 0x0000000400ff79e3 */ /* 0x0005e20008000000 */
[----:B0-----:R-:W-:Y:S01]  /*7f00*/  ISETP.EQ.U32.AND P0, PT, R0, UR5, PT ;  /* 0x0000000500007c0c */ /* 0x001fe2000bf02070 */
[----:B-1----:R-:W-:-:S12]  /*7f10*/  IMAD.U32 R0, RZ, RZ, UR7 ;  /* 0x00000007ff007e24 */ /* 0x002fd8000f8e00ff */
[----:B------:R2:W-:Y:S01]  /*7f20*/  @P0 ATOMS.AND RZ, [UR6], R0 ;  /* 0x00000000ffff098c */ /* 0x0005e2000a800006 */
[----:B------:R-:W-:Y:S05]  /*7f30*/  BRA `(.L_x_20) ;  /* 0x0000000000147947 */ /* 0x000fea0003800000 */
.L_x_22:
[----:B------:R-:W-:-:S07]  /*7f40*/  MOV R2, 0x7f60 ;  /* 0x00007f6000027802 */ /* 0x000fce0000000f00 */
[----:B------:R-:W-:Y:S05]  /*7f50*/  CALL.REL.NOINC `($__internal_0_$__cuda_sm10x_tcgen05_guardrail_trap_col_being_dealloced_not_returned_by_alloc) ;  /* 0x0000000000447944 */ /* 0x000fea0003c00000 */
[----:B------:R-:W-:Y:S05]  /*7f60*/  BRA `(.L_x_20) ;  /* 0x0000000000087947 */ /* 0x000fea0003800000 */
.L_x_21:
[----:B------:R-:W-:-:S07]  /*7f70*/  MOV R2, 0x7f90 ;  /* 0x00007f9000027802 */ /* 0x000fce0000000f00 */
[----:B------:R-:W-:Y:S05]  /*7f80*/  CALL.REL.NOINC `($__internal_2_$__cuda_sm10x_tcgen05_guardrail_trap_unallocated_columns_being_dealloced) ;  /* 0x0000000000507944 */ /* 0x000fea0003c00000 */
.L_x_20:
[----:B------:R-:W-:Y:S01]  /*7f90*/  NOP ;  /* 0x0000000000007918 */ /* 0x000fe20000000000 */
[----:B--2---:R-:W-:Y:S05]  /*7fa0*/  EXIT ;  /* 0x000000000000794d */ /* 0x004fea0003800000 */
.L_x_8:
[----:B------:R-:W1:Y:S02]  /*7fb0*/  SYNCS.PHASECHK.TRANS64.TRYWAIT P0, [UR74+0x8000], RZ ;  /* 0x008000ffff0075a7 */ /* 0x000e64000800114a */
[----:B-1----:R-:W-:Y:S05]  /*7fc0*/  @!P0 BRA `(.L_x_8) ;  /* 0xfffffffc00f88947 */ /* 0x002fea000383ffff */
[----:B------:R-:W-:Y:S05]  /*7fd0*/  BRA `(.L_x_7) ;  /* 0xffffffa000ec7947 */ /* 0x000fea000383ffff */
.L_x_14:
[----:B------:R-:W0:Y:S02]  /*7fe0*/  SYNCS.PHASECHK.TRANS64.TRYWAIT P1, [UR74+0x10010], RZ ;  /* 0x010010ffff0075a7 */ /* 0x000e24000802114a */
[----:B0-----:R-:W-:Y:S05]  /*7ff0*/  @!P1 BRA `(.L_x_14) ;  /* 0xfffffffc00f89947 */ /* 0x001fea000383ffff */
[----:B------:R-:W-:Y:S05]  /*8000*/  BRA `(.L_x_23) ;  /* 0xffffffcc00747947 */ /* 0x000fea000383ffff */
.L_x_15:
[----:B------:R-:W0:Y:S02]  /*8010*/  SYNCS.PHASECHK.TRANS64.TRYWAIT P1, [UR70], R20 ;  /* 0x00000014ff0075a7 */ /* 0x000e240008021146 */
[----:B0-----:R-:W-:Y:S05]  /*8020*/  @!P1 BRA `(.L_x_15) ;  /* 0xfffffffc00f89947 */ /* 0x001fea000383ffff */
[----:B------:R-:W-:Y:S05]  /*8030*/  BRA `(.L_x_24) ;  /* 0xffffffd8009c7947 */ /* 0x000fea000383ffff */
.L_x_19:
[----:B------:R-:W0:Y:S02]  /*8040*/  SYNCS.PHASECHK.TRANS64.TRYWAIT P0, [UR70], R4 ;  /* 0x00000004ff0075a7 */ /* 0x000e240008001146 */
[----:B0-----:R-:W-:Y:S05]  /*8050*/  @!P0 BRA `(.L_x_19) ;  /* 0xfffffffc00f88947 */ /* 0x001fea000383ffff */
[----:B------:R-:W-:Y:S05]  /*8060*/  BRA `(.L_x_18) ;  /* 0xffffffe400bc7947 */ /* 0x000fea000383ffff */
        .weak           $__internal_0_$__cuda_sm10x_tcgen05_guardrail_trap_col_being_dealloced_not_returned_by_alloc
        .type           $__internal_0_$__cuda_sm10x_tcgen05_guardrail_trap_col_being_dealloced_not_returned_by_alloc,@function
        .size           $__internal_0_$__cuda_sm10x_tcgen05_guardrail_trap_col_being_dealloced_not_returned_by_alloc,($__internal_1_$__cuda_sm10x_tcgen05_guardrail_trap_phase_invalid_during_alloc - $__internal_0_$__cuda_sm10x_tcgen05_guardrail_trap_col_being_dealloced_not_returned_by_alloc)
$__internal_0_$__cuda_sm10x_tcgen05_guardrail_trap_col_being_dealloced_not_returned_by_alloc:
[----:B------:R-:W-:Y:S05]  /*8070*/  BPT.TRAP 0x1 ;  /* 0x000000040000795c */ /* 0x000fea0000300000 */
[----:B------:R-:W-:-:S04]  /*8080*/  IMAD.MOV.U32 R3, RZ, RZ, 0x0 ;  /* 0x00000000ff037424 */ /* 0x000fc800078e00ff */
[----:B------:R-:W-:Y:S05]  /*8090*/  RET.REL.NODEC R2 `(attn_fwd) ;  /* 0xffffff7c02d87950 */ /* 0x000fea0003c3ffff */
        .weak           $__internal_1_$__cuda_sm10x_tcgen05_guardrail_trap_phase_invalid_during_alloc
        .type           $__internal_1_$__cuda_sm10x_tcgen05_guardrail_trap_phase_invalid_during_alloc,@function
        .size           $__internal_1_$__cuda_sm10x_tcgen05_guardrail_trap_phase_invalid_during_alloc,($__internal_2_$__cuda_sm10x_tcgen05_guardrail_trap_unallocated_columns_being_dealloced - $__internal_1_$__cuda_sm10x_tcgen05_guardrail_trap_phase_invalid_during_alloc)
$__internal_1_$__cuda_sm10x_tcgen05_guardrail_trap_phase_invalid_during_alloc:
[----:B------:R-:W-:Y:S05]  /*80a0*/  BPT.TRAP 0x1 ;  /* 0x000000040000795c */ /* 0x000fea0000300000 */
[----:B------:R-:W-:-:S04]  /*80b0*/  IMAD.MOV.U32 R5, RZ, RZ, 0x0 ;  /* 0x00000000ff057424 */ /* 0x000fc800078e00ff */
[----:B------:R-:W-:Y:S05]  /*80c0*/  RET.REL.NODEC R4 `(attn_fwd) ;  /* 0xffffff7c04cc7950 */ /* 0x000fea0003c3ffff */
        .weak           $__internal_2_$__cuda_sm10x_tcgen05_guardrail_trap_unallocated_columns_being_dealloced
        .type           $__internal_2_$__cuda_sm10x_tcgen05_guardrail_trap_unallocated_columns_being_dealloced,@function
        .size           $__internal_2_$__cuda_sm10x_tcgen05_guardrail_trap_unallocated_columns_being_dealloced,(.L_x_28 - $__internal_2_$__cuda_sm10x_tcgen05_guardrail_trap_unallocated_columns_being_dealloced)
$__internal_2_$__cuda_sm10x_tcgen05_guardrail_trap_unallocated_columns_being_dealloced:
[----:B------:R-:W-:Y:S05]  /*80d0*/  BPT.TRAP 0x1 ;  /* 0x000000040000795c */ /* 0x000fea0000300000 */
[----:B------:R-:W-:-:S04]  /*80e0*/  IMAD.MOV.U32 R3, RZ, RZ, 0x0 ;  /* 0x00000000ff037424 */ /* 0x000fc800078e00ff */
[----:B------:R-:W-:Y:S05]  /*80f0*/  RET.REL.NODEC R2 `(attn_fwd) ;  /* 0xffffff7c02c07950 */ /* 0x000fea0003c3ffff */
.L_x_25:
[----:B------:R-:W-:-:S00]  /*8100*/  BRA `(.L_x_25) ;  /* 0xfffffffc00fc7947 */ /* 0x000fc0000383ffff */
[----:B------:R-:W-:-:S00]  /*8110*/  NOP ;  /* 0x0000000000007918 */ /* 0x000fc00000000000 */
        /* <DEDUP_REMOVED lines=14> */
.L_x_28:


//--------------------- .nv.global.init           --------------------------
	.section	.nv.global.init,"aw",@progbits
.nv.global.init:
	.type		_$_str,@object
	.size		_$_str,(.L_3 - _$_str)
_$_str:
        /*0000*/ 	.byte	0x5f, 0x5f, 0x43, 0x55, 0x44, 0x41, 0x5f, 0x46, 0x54, 0x5a, 0x00
.L_3:


//--------------------- .nv.shared.attn_fwd       --------------------------
	.section	.nv.shared.attn_fwd,"aw",@nobits
	.sectionflags	@""
	.align	16
	.zero		1024


//--------------------- .nv.shared.reserved.0     --------------------------
	.section	.nv.shared.reserved.0,"aw",@nobits
	.align	8
	.weak		__nv_reservedSMEM_offset_0_alias
	.size		__nv_reservedSMEM_offset_0_alias, 0, 64
	.other		__nv_reservedSMEM_offset_0_alias,@"STO_CUDA_RESERVED_SHARED STV_DEFAULT"
__nv_reservedSMEM_offset_0_alias:
	.zero		0
.nv.shared.reserved.0:
	.zero		64
	.weak		__nv_reservedSMEM_allocation_phase
	.type		__nv_reservedSMEM_allocation_phase,@object
	.size		__nv_reservedSMEM_allocation_phase,(.L_0 - __nv_reservedSMEM_allocation_phase)
__nv_reservedSMEM_allocation_phase:
	.zero		1
.L_0:
	.zero		7
	.weak		__nv_reservedSMEM_devtool_atexit_pc
	.type		__nv_reservedSMEM_devtool_atexit_pc,@object
	.size		__nv_reservedSMEM_devtool_atexit_pc,(__nv_reservedSMEM_allocation_mask - __nv_reservedSMEM_devtool_atexit_pc)
__nv_reservedSMEM_devtool_atexit_pc:
	.zero		8
	.weak		__nv_reservedSMEM_allocation_mask
	.type		__nv_reservedSMEM_allocation_mask,@object
	.size		__nv_reservedSMEM_allocation_mask,(.L_2 - __nv_reservedSMEM_allocation_mask)
__nv_reservedSMEM_allocation_mask:
	.zero		4
.L_2:


//--------------------- .nv.constant0.attn_fwd    --------------------------
	.section	.nv.constant0.attn_fwd,"a",@progbits
	.sectionflags	@""
	.align	4
.nv.constant0.attn_fwd:
	.zero		1032


//--------------------- SYMBOLS --------------------------

	.type		.nv.reservedSmem.offset0,@object
	.size		.nv.reservedSmem.offset0,0x4
	.type		.nv.reservedSmem.cap,@object
	.size		.nv.reservedSmem.cap,0x4
